	.target	sm_90a

	.elftype	@"ET_EXEC"


//--------------------- .note.nv.tkinfo           --------------------------
	.section	.note.nv.tkinfo,"",@"SHT_NOTE"
	.sectionflags	@"SHF_NOTE_NV_TKINFO"
	.tkinfo
        /*0018*/ 	.word	0x00000002
        /*0030*/ 	.string	""
        /*0030*/ 	.string	"ptxas"
        /*0030*/ 	.string	"Cuda compilation tools, release 13.0, V13.0.88"
        /*0030*/ 	.string	"Build cuda_13.0.r13.0/compiler.36424714_0"
        /*0030*/ 	.string	"-arch sm_90a -m 64 "



//--------------------- .note.nv.cuinfo           --------------------------
	.section	.note.nv.cuinfo,"",@"SHT_NOTE"
	.sectionflags	@"SHF_NOTE_NV_CUINFO"
        /*0018*/ 	.short	0x0002
        /*001a*/ 	.short	0x005a
        /*001c*/ 	.short	0x0082
	.zero		2


//--------------------- .nv.info                  --------------------------
	.section	.nv.info,"",@"SHT_CUDA_INFO"
	.align	4


	//----- nvinfo : EIATTR_REGCOUNT
	.align		4
        /*0000*/ 	.byte	0x04, 0x2f
        /*0002*/ 	.short	(.L_12 - .L_11)
	.align		4
.L_11:
        /*0004*/ 	.word	index@(_ZN7cutlass13device_kernelINS_4gemm6kernel13GemmUniversalIN4cute5tupleIJiiiiEEENS1_10collective13CollectiveMmaINS1_37MainloopSm90TmaGmmaWarpSpecializedFP8ILi3ENS5_IJNS4_1CILi2EEESB_NSA_ILi1EEEEEENS1_32KernelTmaWarpSpecializedPingpongEEENS5_IJNSA_ILi64EEENSA_ILi256EEESG_EEENS_12float_e4m3_tENS5_IJlSC_lEEESJ_SK_NS4_8TiledMMAINS4_8MMA_AtomIJNS4_4SM904GMMA31MMA_64x256x32_F32E4M3E4M3_SS_TNILNSO_7ScaleInE1ELSQ_1EEEEEENS4_6LayoutINS5_IJSC_SC_SC_EEENS5_IJNSA_ILi0EEESV_SV_EEEEENS5_IJNS4_10UnderscoreESY_SY_EEEEENS4_23SM90_TMA_LOAD_MULTICASTENS4_14ComposedLayoutINS4_7SwizzleILi2ELi4ELi3EEENS4_18smem_ptr_flag_bitsILi8EEENST_INS5_IJNSA_ILi8EEESG_EEENS5_IJSG_SC_EEEEEEEvNS4_8identityES11_S1B_vS1C_EENS_8epilogue10collective6detail29Sm90TmaWarpSpecializedAdapterINS1F_15DefaultEpilogueISJ_SK_SK_NS1E_6thread17LinearCombinationISJ_Li1EffLNS1J_9ScaleType4KindE0ELNS_15FloatRoundStyleE2ESJ_EENS1_15EpilogueDefaultEEEEEvvEEEEvNT_6ParamsE)
        /*0008*/ 	.word	0x000000a8


	//----- nvinfo : EIATTR_FRAME_SIZE
	.align		4
.L_12:
        /*000c*/ 	.byte	0x04, 0x11
        /*000e*/ 	.short	(.L_14 - .L_13)
	.align		4
.L_13:
        /*0010*/ 	.word	index@(_ZN7cutlass13device_kernelINS_4gemm6kernel13GemmUniversalIN4cute5tupleIJiiiiEEENS1_10collective13CollectiveMmaINS1_37MainloopSm90TmaGmmaWarpSpecializedFP8ILi3ENS5_IJNS4_1CILi2EEESB_NSA_ILi1EEEEEENS1_32KernelTmaWarpSpecializedPingpongEEENS5_IJNSA_ILi64EEENSA_ILi256EEESG_EEENS_12float_e4m3_tENS5_IJlSC_lEEESJ_SK_NS4_8TiledMMAINS4_8MMA_AtomIJNS4_4SM904GMMA31MMA_64x256x32_F32E4M3E4M3_SS_TNILNSO_7ScaleInE1ELSQ_1EEEEEENS4_6LayoutINS5_IJSC_SC_SC_EEENS5_IJNSA_ILi0EEESV_SV_EEEEENS5_IJNS4_10UnderscoreESY_SY_EEEEENS4_23SM90_TMA_LOAD_MULTICASTENS4_14ComposedLayoutINS4_7SwizzleILi2ELi4ELi3EEENS4_18smem_ptr_flag_bitsILi8EEENST_INS5_IJNSA_ILi8EEESG_EEENS5_IJSG_SC_EEEEEEEvNS4_8identityES11_S1B_vS1C_EENS_8epilogue10collective6detail29Sm90TmaWarpSpecializedAdapterINS1F_15DefaultEpilogueISJ_SK_SK_NS1E_6thread17LinearCombinationISJ_Li1EffLNS1J_9ScaleType4KindE0ELNS_15FloatRoundStyleE2ESJ_EENS1_15EpilogueDefaultEEEEEvvEEEEvNT_6ParamsE)
        /*0014*/ 	.word	0x00000118


	//----- nvinfo : EIATTR_MIN_STACK_SIZE
	.align		4
.L_14:
        /*0018*/ 	.byte	0x04, 0x12
        /*001a*/ 	.short	(.L_16 - .L_15)
	.align		4
.L_15:
        /*001c*/ 	.word	index@(_ZN7cutlass13device_kernelINS_4gemm6kernel13GemmUniversalIN4cute5tupleIJiiiiEEENS1_10collective13CollectiveMmaINS1_37MainloopSm90TmaGmmaWarpSpecializedFP8ILi3ENS5_IJNS4_1CILi2EEESB_NSA_ILi1EEEEEENS1_32KernelTmaWarpSpecializedPingpongEEENS5_IJNSA_ILi64EEENSA_ILi256EEESG_EEENS_12float_e4m3_tENS5_IJlSC_lEEESJ_SK_NS4_8TiledMMAINS4_8MMA_AtomIJNS4_4SM904GMMA31MMA_64x256x32_F32E4M3E4M3_SS_TNILNSO_7ScaleInE1ELSQ_1EEEEEENS4_6LayoutINS5_IJSC_SC_SC_EEENS5_IJNSA_ILi0EEESV_SV_EEEEENS5_IJNS4_10UnderscoreESY_SY_EEEEENS4_23SM90_TMA_LOAD_MULTICASTENS4_14ComposedLayoutINS4_7SwizzleILi2ELi4ELi3EEENS4_18smem_ptr_flag_bitsILi8EEENST_INS5_IJNSA_ILi8EEESG_EEENS5_IJSG_SC_EEEEEEEvNS4_8identityES11_S1B_vS1C_EENS_8epilogue10collective6detail29Sm90TmaWarpSpecializedAdapterINS1F_15DefaultEpilogueISJ_SK_SK_NS1E_6thread17LinearCombinationISJ_Li1EffLNS1J_9ScaleType4KindE0ELNS_15FloatRoundStyleE2ESJ_EENS1_15EpilogueDefaultEEEEEvvEEEEvNT_6ParamsE)
        /*0020*/ 	.word	0x00000118
.L_16:


//--------------------- .nv.compat                --------------------------
	.section	.nv.compat,"",@"SHT_CUDA_COMPAT_INFO"
	.align	4
        /*0000*/ 	.byte	0x02, 0x09, 0x01, 0x00, 0x02, 0x02, 0x04, 0x00, 0x02, 0x05, 0x05, 0x00, 0x03, 0x07, 0x01, 0x01
        /*0010*/ 	.byte	0x02, 0x03, 0x01, 0x00, 0x02, 0x06, 0x01, 0x00, 0x04, 0x0b, 0x08, 0x00, 0x00, 0x00, 0x00, 0x00
        /*0020*/ 	.byte	0x00, 0x00, 0x00, 0x00


//--------------------- .nv.info._ZN7cutlass13device_kernelINS_4gemm6kernel13GemmUniversalIN4cute5tupleIJiiiiEEENS1_10collective13CollectiveMmaINS1_37MainloopSm90TmaGmmaWarpSpecializedFP8ILi3ENS5_IJNS4_1CILi2EEESB_NSA_ILi1EEEEEENS1_32KernelTmaWarpSpecializedPingpongEEENS5_IJNSA_ILi64EEENSA_ILi256EEESG_EEENS_12float_e4m3_tENS5_IJlSC_lEEESJ_SK_NS4_8TiledMMAINS4_8MMA_AtomIJNS4_4SM904GMMA31MMA_64x256x32_F32E4M3E4M3_SS_TNILNSO_7ScaleInE1ELSQ_1EEEEEENS4_6LayoutINS5_IJSC_SC_SC_EEENS5_IJNSA_ILi0EEESV_SV_EEEEENS5_IJNS4_10UnderscoreESY_SY_EEEEENS4_23SM90_TMA_LOAD_MULTICASTENS4_14ComposedLayoutINS4_7SwizzleILi2ELi4ELi3EEENS4_18smem_ptr_flag_bitsILi8EEENST_INS5_IJNSA_ILi8EEESG_EEENS5_IJSG_SC_EEEEEEEvNS4_8identityES11_S1B_vS1C_EENS_8epilogue10collective6detail29Sm90TmaWarpSpecializedAdapterINS1F_15DefaultEpilogueISJ_SK_SK_NS1E_6thread17LinearCombinationISJ_Li1EffLNS1J_9ScaleType4KindE0ELNS_15FloatRoundStyleE2ESJ_EENS1_15EpilogueDefaultEEEEEvvEEEEvNT_6ParamsE --------------------------
	.section	.nv.info._ZN7cutlass13device_kernelINS_4gemm6kernel13GemmUniversalIN4cute5tupleIJiiiiEEENS1_10collective13CollectiveMmaINS1_37MainloopSm90TmaGmmaWarpSpecializedFP8ILi3ENS5_IJNS4_1CILi2EEESB_NSA_ILi1EEEEEENS1_32KernelTmaWarpSpecializedPingpongEEENS5_IJNSA_ILi64EEENSA_ILi256EEESG_EEENS_12float_e4m3_tENS5_IJlSC_lEEESJ_SK_NS4_8TiledMMAINS4_8MMA_AtomIJNS4_4SM904GMMA31MMA_64x256x32_F32E4M3E4M3_SS_TNILNSO_7ScaleInE1ELSQ_1EEEEEENS4_6LayoutINS5_IJSC_SC_SC_EEENS5_IJNSA_ILi0EEESV_SV_EEEEENS5_IJNS4_10UnderscoreESY_SY_EEEEENS4_23SM90_TMA_LOAD_MULTICASTENS4_14ComposedLayoutINS4_7SwizzleILi2ELi4ELi3EEENS4_18smem_ptr_flag_bitsILi8EEENST_INS5_IJNSA_ILi8EEESG_EEENS5_IJSG_SC_EEEEEEEvNS4_8identityES11_S1B_vS1C_EENS_8epilogue10collective6detail29Sm90TmaWarpSpecializedAdapterINS1F_15DefaultEpilogueISJ_SK_SK_NS1E_6thread17LinearCombinationISJ_Li1EffLNS1J_9ScaleType4KindE0ELNS_15FloatRoundStyleE2ESJ_EENS1_15EpilogueDefaultEEEEEvvEEEEvNT_6ParamsE,"",@"SHT_CUDA_INFO"
	.sectionflags	@""
	.align	4


	//----- nvinfo : EIATTR_CUDA_API_VERSION
	.align		4
        /*0000*/ 	.byte	0x04, 0x37
        /*0002*/ 	.short	(.L_18 - .L_17)
.L_17:
        /*0004*/ 	.word	0x00000082


	//----- nvinfo : EIATTR_KPARAM_INFO
	.align		4
.L_18:
        /*0008*/ 	.byte	0x04, 0x17
        /*000a*/ 	.short	(.L_20 - .L_19)
.L_19:
        /*000c*/ 	.word	0x00000000
        /*0010*/ 	.short	0x0000
        /*0012*/ 	.short	0x0070
        /*0014*/ 	.byte	0x00, 0xf0, 0x01, 0x10


	//----- nvinfo : EIATTR_SPARSE_MMA_MASK
	.align		4
.L_20:
        /*0018*/ 	.byte	0x03, 0x50
        /*001a*/ 	.short	0x0000


	//----- nvinfo : EIATTR_MAXREG_COUNT
	.align		4
        /*001c*/ 	.byte	0x03, 0x1b
        /*001e*/ 	.short	0x00a8


	//----- nvinfo : EIATTR_NUM_BARRIERS
	.align		4
        /*0020*/ 	.byte	0x02, 0x4c
        /*0022*/ 	.byte	0x01
	.zero		1


	//----- nvinfo : EIATTR_ANNOTATIONS
	.align		4
        /*0024*/ 	.byte	0x04, 0x55
        /*0026*/ 	.short	(.L_22 - .L_21)


	//   ....[0]....
.L_21:
        /*0028*/ 	.word	0x00000001
        /*002c*/ 	.byte	0x00, 0x07, 0x00, 0x00, 0x01, 0x00, 0x00, 0x00, 0xf0, 0x08, 0x00, 0x00, 0x01, 0x00, 0x00, 0x00
        /* <DEDUP_REMOVED lines=212> */
        /*0d7c*/ 	.byte	0x60, 0x03, 0x01, 0x00


	//----- nvinfo : EIATTR_MERCURY_ISA_VERSION
	.align		4
.L_22:
        /*0d80*/ 	.byte	0x03, 0x5f
        /*0d82*/ 	.short	0x0101


	//----- nvinfo : EIATTR_INT_WARP_WIDE_INSTR_OFFSETS
	.align		4
        /*0d84*/ 	.byte	0x04, 0x31
        /*0d86*/ 	.short	(.L_24 - .L_23)


	//   ....[0]....
.L_23:
        /*0d88*/ 	.word	0x00000580


	//   ....[1]....
        /*0d8c*/ 	.word	0x00000600


	//   ....[2]....
        /*0d90*/ 	.word	0x00000610


	//   ....[3]....
        /*0d94*/ 	.word	0x00000640


	//   ....[4]....
        /*0d98*/ 	.word	0x00000680


	//   ....[5]....
        /*0d9c*/ 	.word	0x000006b0


	//   ....[6]....
        /*0da0*/ 	.word	0x000007c0


	//   ....[7]....
        /*0da4*/ 	.word	0x000007e0


	//   ....[8]....
        /*0da8*/ 	.word	0x00005680


	//----- nvinfo : EIATTR_COOP_GROUP_MASK_REGIDS
	.align		4
.L_24:
        /*0dac*/ 	.byte	0x04, 0x29
        /*0dae*/ 	.short	(.L_26 - .L_25)


	//   ....[0]....
.L_25:
        /*0db0*/ 	.word	0xffffffff


	//   ....[1]....
        /*0db4*/ 	.word	0xffffffff


	//   ....[2]....
        /*0db8*/ 	.word	0xffffffff


	//   ....[3]....
        /*0dbc*/ 	.word	0xffffffff


	//   ....[4]....
        /*0dc0*/ 	.word	0xffffffff


	//   ....[5]....
        /*0dc4*/ 	.word	0xffffffff


	//   ....[6]....
        /*0dc8*/ 	.word	0xffffffff


	//----- nvinfo : EIATTR_COOP_GROUP_INSTR_OFFSETS
	.align		4
.L_26:
        /*0dcc*/ 	.byte	0x04, 0x28
        /*0dce*/ 	.short	(.L_28 - .L_27)


	//   ....[0]....
.L_27:
        /*0dd0*/ 	.word	0x00000070


	//   ....[1]....
        /*0dd4*/ 	.word	0x00000090


	//   ....[2]....
        /*0dd8*/ 	.word	0x00000190


	//   ....[3]....
        /*0ddc*/ 	.word	0x00000390


	//   ....[4]....
        /*0de0*/ 	.word	0x000003d0


	//   ....[5]....
        /*0de4*/ 	.word	0x000004d0


	//   ....[6]....
        /*0de8*/ 	.word	0x00000980


	//----- nvinfo : EIATTR_REG_RECONFIG
	.align		4
.L_28:
        /*0dec*/ 	.byte	0x01, 0x54
	.zero		2


	//----- nvinfo : EIATTR_MBARRIER_INSTR_OFFSETS
	.align		4
        /*0df0*/ 	.byte	0x04, 0x39
        /*0df2*/ 	.short	(.L_30 - .L_29)


	//   ....[0]....
.L_29:
        /*0df4*/ 	.word	0x00000310
        /*0df8*/ 	.word	0x000000ff
        /*0dfc*/ 	.word	0x00000000
        /*0e00*/ 	.short	0x0100
        /*0e02*/ 	.byte	0x07
	.zero		1


	//   ....[1]....
        /*0e04*/ 	.word	0x00000320
        /*0e08*/ 	.word	0x000000ff
        /*0e0c*/ 	.word	0x00000018
        /*0e10*/ 	.short	0x0100
        /*0e12*/ 	.byte	0x07
	.zero		1


	//   ....[2]....
        /*0e14*/ 	.word	0x00000330
        /*0e18*/ 	.word	0x000000ff
        /*0e1c*/ 	.word	0x00000008
        /*0e20*/ 	.short	0x0100
        /*0e22*/ 	.byte	0x07
	.zero		1


	//   ....[3]....
        /*0e24*/ 	.word	0x00000340
        /*0e28*/ 	.word	0x000000ff
        /*0e2c*/ 	.word	0x00000020
        /*0e30*/ 	.short	0x0100
        /*0e32*/ 	.byte	0x07
	.zero		1


	//   ....[4]....
        /*0e34*/ 	.word	0x00000350
        /*0e38*/ 	.word	0x000000ff
        /*0e3c*/ 	.word	0x00000010
        /*0e40*/ 	.short	0x0100
        /*0e42*/ 	.byte	0x07
	.zero		1


	//   ....[5]....
        /*0e44*/ 	.word	0x00000360
        /*0e48*/ 	.word	0x000000ff
        /*0e4c*/ 	.word	0x00000028
        /*0e50*/ 	.short	0x0100
        /*0e52*/ 	.byte	0x07
	.zero		1


	//   ....[6]....
        /*0e54*/ 	.word	0x00000820
        /*0e58*/ 	.word	0x000000ff
        /*0e5c*/ 	.word	0x00000060
        /*0e60*/ 	.short	0x0100
        /*0e62*/ 	.byte	0x07
	.zero		1


	//   ....[7]....
        /*0e64*/ 	.word	0x000008c0
        /*0e68*/ 	.word	0x000000ff
        /*0e6c*/ 	.word	0x00000068
        /*0e70*/ 	.short	0x0100
        /*0e72*/ 	.byte	0x07
	.zero		1


	//   ....[8]....
        /*0e74*/ 	.word	0x00000900
        /*0e78*/ 	.word	0x000000ff
        /*0e7c*/ 	.word	0x00000040
        /*0e80*/ 	.short	0x0100
        /*0e82*/ 	.byte	0x0a
	.zero		1


	//   ....[9]....
        /*0e84*/ 	.word	0x00000910
        /*0e88*/ 	.word	0x000000ff
        /*0e8c*/ 	.word	0x00000048
        /*0e90*/ 	.short	0x0100
        /*0e92*/ 	.byte	0x0a
	.zero		1


	//   ....[10]....
        /*0e94*/ 	.word	0x00000920
        /*0e98*/ 	.word	0x000000ff
        /*0e9c*/ 	.word	0x00000050
        /*0ea0*/ 	.short	0x0100
        /*0ea2*/ 	.byte	0x0a
	.zero		1


	//   ....[11]....
        /*0ea4*/ 	.word	0x00000930
        /*0ea8*/ 	.word	0x000000ff
        /*0eac*/ 	.word	0x00000058
        /*0eb0*/ 	.short	0x0100
        /*0eb2*/ 	.byte	0x0a
	.zero		1


	//   ....[12]....
        /*0eb4*/ 	.word	0x000017e0
        /*0eb8*/ 	.word	0x000000ff
        /*0ebc*/ 	.word	0xfffffff8
        /*0ec0*/ 	.short	0x010a
        /*0ec2*/ 	.byte	0x11
	.zero		1


	//   ....[13]....
        /*0ec4*/ 	.word	0x000021c0
        /*0ec8*/ 	.word	0x000000ff
        /*0ecc*/ 	.word	0x00000000
        /*0ed0*/ 	.short	0x010a
        /*0ed2*/ 	.byte	0x06
	.zero		1


	//   ....[14]....
        /*0ed4*/ 	.word	0x00002200
        /*0ed8*/ 	.word	0x000000ff
        /*0edc*/ 	.word	0x00000000
        /*0ee0*/ 	.short	0x010a
        /*0ee2*/ 	.byte	0x06
	.zero		1


	//   ....[15]....
        /*0ee4*/ 	.word	0x000033e0
        /*0ee8*/ 	.word	0x000000ff
        /*0eec*/ 	.word	0x00000000
        /*0ef0*/ 	.short	0x010a
        /*0ef2*/ 	.byte	0x09
	.zero		1


	//   ....[16]....
        /*0ef4*/ 	.word	0x00003420
        /*0ef8*/ 	.word	0x000000ff
        /*0efc*/ 	.word	0x00000000
        /*0f00*/ 	.short	0x010a
        /*0f02*/ 	.byte	0x09
	.zero		1


	//   ....[17]....
        /*0f04*/ 	.word	0x000044e0
        /*0f08*/ 	.word	0x000000e5
        /*0f0c*/ 	.word	0x00000000
        /*0f10*/ 	.short	0x0101
        /*0f12*/ 	.byte	0x3f
	.zero		1


	//   ....[18]....
        /*0f14*/ 	.word	0x000055a0
        /*0f18*/ 	.word	0x000000e3
        /*0f1c*/ 	.word	0x00000000
        /*0f20*/ 	.short	0x0101
        /*0f22*/ 	.byte	0x1d
	.zero		1


	//   ....[19]....
        /*0f24*/ 	.word	0x00005730
        /*0f28*/ 	.word	0x00000018
        /*0f2c*/ 	.word	0x00000000
        /*0f30*/ 	.short	0x0101
        /*0f32*/ 	.byte	0x3f
	.zero		1


	//   ....[20]....
        /*0f34*/ 	.word	0x000057f0
        /*0f38*/ 	.word	0x000000ff
        /*0f3c*/ 	.word	0x00000008
        /*0f40*/ 	.short	0x010a
        /*0f42*/ 	.byte	0x11
	.zero		1


	//   ....[21]....
        /*0f44*/ 	.word	0x0000e9e0
        /*0f48*/ 	.word	0x00000003
        /*0f4c*/ 	.word	0x00000000
        /*0f50*/ 	.short	0x0101
        /*0f52*/ 	.byte	0x1d
	.zero		1


	//   ....[22]....
        /*0f54*/ 	.word	0x0000f500
        /*0f58*/ 	.word	0x0000000b
        /*0f5c*/ 	.word	0x00000018
        /*0f60*/ 	.short	0x010a
        /*0f62*/ 	.byte	0x3f
	.zero		1


	//   ....[23]....
        /*0f64*/ 	.word	0x0000f8f0
        /*0f68*/ 	.word	0x00000004
        /*0f6c*/ 	.word	0x00000068
        /*0f70*/ 	.short	0x0101
        /*0f72*/ 	.byte	0x3f
	.zero		1


	//   ....[24]....
        /*0f74*/ 	.word	0x000100e0
        /*0f78*/ 	.word	0x00000007
        /*0f7c*/ 	.word	0x00000000
        /*0f80*/ 	.short	0x010a
        /*0f82*/ 	.byte	0x3f
	.zero		1


	//   ....[25]....
        /*0f84*/ 	.word	0x00010160
        /*0f88*/ 	.word	0x00000009
        /*0f8c*/ 	.word	0x00000000
        /*0f90*/ 	.short	0x010a
        /*0f92*/ 	.byte	0x3f
	.zero		1


	//   ....[26]....
        /*0f94*/ 	.word	0x000101f0
        /*0f98*/ 	.word	0x00000003
        /*0f9c*/ 	.word	0x00000000
        /*0fa0*/ 	.short	0x010a
        /*0fa2*/ 	.byte	0x3f
	.zero		1


	//   ....[27]....
        /*0fa4*/ 	.word	0x00010260
        /*0fa8*/ 	.word	0x00000003
        /*0fac*/ 	.word	0xfffffff8
        /*0fb0*/ 	.short	0x010a
        /*0fb2*/ 	.byte	0x3f
	.zero		1


	//   ....[28]....
        /*0fb4*/ 	.word	0x000102c0
        /*0fb8*/ 	.word	0x00000003
        /*0fbc*/ 	.word	0x00000000
        /*0fc0*/ 	.short	0x010a
        /*0fc2*/ 	.byte	0x3f
	.zero		1


	//   ....[29]....
        /*0fc4*/ 	.word	0x00010330
        /*0fc8*/ 	.word	0x00000000
        /*0fcc*/ 	.word	0x00000000
        /*0fd0*/ 	.short	0x010a
        /*0fd2*/ 	.byte	0x3f
	.zero		1


	//   ....[30]....
        /*0fd4*/ 	.word	0x000103a0
        /*0fd8*/ 	.word	0x00000019
        /*0fdc*/ 	.word	0x00000008
        /*0fe0*/ 	.short	0x010a
        /*0fe2*/ 	.byte	0x3f
	.zero		1


	//   ....[31]....
        /*0fe4*/ 	.word	0x00010470
        /*0fe8*/ 	.word	0x0000000b
        /*0fec*/ 	.word	0x00000018
        /*0ff0*/ 	.short	0x010a
        /*0ff2*/ 	.byte	0x3f
	.zero		1


	//   ....[32]....
        /*0ff4*/ 	.word	0x00010550
        /*0ff8*/ 	.word	0x00000007
        /*0ffc*/ 	.word	0x00000000
        /*1000*/ 	.short	0x010a
        /*1002*/ 	.byte	0x3f
	.zero		1


	//   ....[33]....
        /*1004*/ 	.word	0x000105a0
        /*1008*/ 	.word	0x00000009
        /*100c*/ 	.word	0x00000000
        /*1010*/ 	.short	0x010a
        /*1012*/ 	.byte	0x3f
	.zero		1


	//----- nvinfo : EIATTR_NUM_MBARRIERS
	.align		4
.L_30:
        /*1014*/ 	.byte	0x03, 0x38
        /*1016*/ 	.short	0x000c


	//----- nvinfo : EIATTR_EXIT_INSTR_OFFSETS
	.align		4
        /*1018*/ 	.byte	0x04, 0x1c
        /*101a*/ 	.short	(.L_32 - .L_31)


	//   ....[0]....
.L_31:
        /*101c*/ 	.word	0x00001520


	//   ....[1]....
        /*1020*/ 	.word	0x00001580


	//   ....[2]....
        /*1024*/ 	.word	0x0000f0f0


	//   ....[3]....
        /*1028*/ 	.word	0x0000f120


	//   ....[4]....
        /*102c*/ 	.word	0x00010240


	//----- nvinfo : EIATTR_MAX_THREADS
	.align		4
.L_32:
        /*1030*/ 	.byte	0x04, 0x05
        /*1032*/ 	.short	(.L_34 - .L_33)
.L_33:
        /*1034*/ 	.word	0x00000180
        /*1038*/ 	.word	0x00000001
        /*103c*/ 	.word	0x00000001


	//----- nvinfo : EIATTR_CRS_STACK_SIZE
	.align		4
.L_34:
        /*1040*/ 	.byte	0x04, 0x1e
        /*1042*/ 	.short	(.L_36 - .L_35)
.L_35:
        /*1044*/ 	.word	0x00000000


	//----- nvinfo : EIATTR_CBANK_PARAM_SIZE
	.align		4
.L_36:
        /*1048*/ 	.byte	0x03, 0x19
        /*104a*/ 	.short	0x0470


	//----- nvinfo : EIATTR_PARAM_CBANK
	.align		4
        /*104c*/ 	.byte	0x04, 0x0a
        /*104e*/ 	.short	(.L_38 - .L_37)
	.align		4
.L_37:
        /*1050*/ 	.word	index@(.nv.constant0._ZN7cutlass13device_kernelINS_4gemm6kernel13GemmUniversalIN4cute5tupleIJiiiiEEENS1_10collective13CollectiveMmaINS1_37MainloopSm90TmaGmmaWarpSpecializedFP8ILi3ENS5_IJNS4_1CILi2EEESB_NSA_ILi1EEEEEENS1_32KernelTmaWarpSpecializedPingpongEEENS5_IJNSA_ILi64EEENSA_ILi256EEESG_EEENS_12float_e4m3_tENS5_IJlSC_lEEESJ_SK_NS4_8TiledMMAINS4_8MMA_AtomIJNS4_4SM904GMMA31MMA_64x256x32_F32E4M3E4M3_SS_TNILNSO_7ScaleInE1ELSQ_1EEEEEENS4_6LayoutINS5_IJSC_SC_SC_EEENS5_IJNSA_ILi0EEESV_SV_EEEEENS5_IJNS4_10UnderscoreESY_SY_EEEEENS4_23SM90_TMA_LOAD_MULTICASTENS4_14ComposedLayoutINS4_7SwizzleILi2ELi4ELi3EEENS4_18smem_ptr_flag_bitsILi8EEENST_INS5_IJNSA_ILi8EEESG_EEENS5_IJSG_SC_EEEEEEEvNS4_8identityES11_S1B_vS1C_EENS_8epilogue10collective6detail29Sm90TmaWarpSpecializedAdapterINS1F_15DefaultEpilogueISJ_SK_SK_NS1E_6thread17LinearCombinationISJ_Li1EffLNS1J_9ScaleType4KindE0ELNS_15FloatRoundStyleE2ESJ_EENS1_15EpilogueDefaultEEEEEvvEEEEvNT_6ParamsE)
        /*1054*/ 	.short	0x0210
        /*1056*/ 	.short	0x0470


	//----- nvinfo : EIATTR_SW_WAR
	.align		4
.L_38:
        /*1058*/ 	.byte	0x04, 0x36
        /*105a*/ 	.short	(.L_40 - .L_39)
.L_39:
        /*105c*/ 	.word	0x00000008
.L_40:


//--------------------- .nv.callgraph             --------------------------
	.section	.nv.callgraph,"",@"SHT_CUDA_CALLGRAPH"
	.align	4
	.sectionentsize	8
	.align		4
        /*0000*/ 	.word	0x00000000
	.align		4
        /*0004*/ 	.word	0xffffffff
	.align		4
        /*0008*/ 	.word	0x00000000
	.align		4
        /*000c*/ 	.word	0xfffffffe
	.align		4
        /*0010*/ 	.word	0x00000000
	.align		4
        /*0014*/ 	.word	0xfffffffd
	.align		4
        /*0018*/ 	.word	0x00000000
	.align		4
        /*001c*/ 	.word	0xfffffffc


//--------------------- .nv.constant4             --------------------------
	.section	.nv.constant4,"a",@progbits
	.align	8
	.align		8
.nv.constant4:
        /*0000*/ 	.dword	_ZN39_INTERNAL_f276dde4_4_k_cu_f46bdaf2_37134cuda3std3__45__cpo5beginE
	.align		8
        /*0008*/ 	.dword	_ZN39_INTERNAL_f276dde4_4_k_cu_f46bdaf2_37134cuda3std3__45__cpo3endE
	.align		8
        /*0010*/ 	.dword	_ZN39_INTERNAL_f276dde4_4_k_cu_f46bdaf2_37134cuda3std3__45__cpo6cbeginE
	.align		8
        /*0018*/ 	.dword	_ZN39_INTERNAL_f276dde4_4_k_cu_f46bdaf2_37134cuda3std3__45__cpo4cendE
	.align		8
        /*0020*/ 	.dword	_ZN39_INTERNAL_f276dde4_4_k_cu_f46bdaf2_37134cuda3std3__441_GLOBAL__N__f276dde4_4_k_cu_f46bdaf2_37136ignoreE
	.align		8
        /*0028*/ 	.dword	_ZN39_INTERNAL_f276dde4_4_k_cu_f46bdaf2_37134cuda3std3__419piecewise_constructE
	.align		8
        /*0030*/ 	.dword	_ZN39_INTERNAL_f276dde4_4_k_cu_f46bdaf2_37134cuda3std3__48in_placeE
	.align		8
        /*0038*/ 	.dword	_ZN39_INTERNAL_f276dde4_4_k_cu_f46bdaf2_37134cuda3std6ranges3__45__cpo4swapE
	.align		8
        /*0040*/ 	.dword	_ZN39_INTERNAL_f276dde4_4_k_cu_f46bdaf2_37134cuda3std6ranges3__45__cpo9iter_moveE
	.align		8
        /*0048*/ 	.dword	_ZN39_INTERNAL_f276dde4_4_k_cu_f46bdaf2_37134cute7productE
	.align		8
        /*0050*/ 	.dword	_ZN39_INTERNAL_f276dde4_4_k_cu_f46bdaf2_37134cute1_E


//--------------------- .text._ZN7cutlass13device_kernelINS_4gemm6kernel13GemmUniversalIN4cute5tupleIJiiiiEEENS1_10collective13CollectiveMmaINS1_37MainloopSm90TmaGmmaWarpSpecializedFP8ILi3ENS5_IJNS4_1CILi2EEESB_NSA_ILi1EEEEEENS1_32KernelTmaWarpSpecializedPingpongEEENS5_IJNSA_ILi64EEENSA_ILi256EEESG_EEENS_12float_e4m3_tENS5_IJlSC_lEEESJ_SK_NS4_8TiledMMAINS4_8MMA_AtomIJNS4_4SM904GMMA31MMA_64x256x32_F32E4M3E4M3_SS_TNILNSO_7ScaleInE1ELSQ_1EEEEEENS4_6LayoutINS5_IJSC_SC_SC_EEENS5_IJNSA_ILi0EEESV_SV_EEEEENS5_IJNS4_10UnderscoreESY_SY_EEEEENS4_23SM90_TMA_LOAD_MULTICASTENS4_14ComposedLayoutINS4_7SwizzleILi2ELi4ELi3EEENS4_18smem_ptr_flag_bitsILi8EEENST_INS5_IJNSA_ILi8EEESG_EEENS5_IJSG_SC_EEEEEEEvNS4_8identityES11_S1B_vS1C_EENS_8epilogue10collective6detail29Sm90TmaWarpSpecializedAdapterINS1F_15DefaultEpilogueISJ_SK_SK_NS1E_6thread17LinearCombinationISJ_Li1EffLNS1J_9ScaleType4KindE0ELNS_15FloatRoundStyleE2ESJ_EENS1_15EpilogueDefaultEEEEEvvEEEEvNT_6ParamsE --------------------------
	.section	.text._ZN7cutlass13device_kernelINS_4gemm6kernel13GemmUniversalIN4cute5tupleIJiiiiEEENS1_10collective13CollectiveMmaINS1_37MainloopSm90TmaGmmaWarpSpecializedFP8ILi3ENS5_IJNS4_1CILi2EEESB_NSA_ILi1EEEEEENS1_32KernelTmaWarpSpecializedPingpongEEENS5_IJNSA_ILi64EEENSA_ILi256EEESG_EEENS_12float_e4m3_tENS5_IJlSC_lEEESJ_SK_NS4_8TiledMMAINS4_8MMA_AtomIJNS4_4SM904GMMA31MMA_64x256x32_F32E4M3E4M3_SS_TNILNSO_7ScaleInE1ELSQ_1EEEEEENS4_6LayoutINS5_IJSC_SC_SC_EEENS5_IJNSA_ILi0EEESV_SV_EEEEENS5_IJNS4_10UnderscoreESY_SY_EEEEENS4_23SM90_TMA_LOAD_MULTICASTENS4_14ComposedLayoutINS4_7SwizzleILi2ELi4ELi3EEENS4_18smem_ptr_flag_bitsILi8EEENST_INS5_IJNSA_ILi8EEESG_EEENS5_IJSG_SC_EEEEEEEvNS4_8identityES11_S1B_vS1C_EENS_8epilogue10collective6detail29Sm90TmaWarpSpecializedAdapterINS1F_15DefaultEpilogueISJ_SK_SK_NS1E_6thread17LinearCombinationISJ_Li1EffLNS1J_9ScaleType4KindE0ELNS_15FloatRoundStyleE2ESJ_EENS1_15EpilogueDefaultEEEEEvvEEEEvNT_6ParamsE,"ax",@progbits
	.align	128
.text._ZN7cutlass13device_kernelINS_4gemm6kernel13GemmUniversalIN4cute5tupleIJiiiiEEENS1_10collective13CollectiveMmaINS1_37MainloopSm90TmaGmmaWarpSpecializedFP8ILi3ENS5_IJNS4_1CILi2EEESB_NSA_ILi1EEEEEENS1_32KernelTmaWarpSpecializedPingpongEEENS5_IJNSA_ILi64EEENSA_ILi256EEESG_EEENS_12float_e4m3_tENS5_IJlSC_lEEESJ_SK_NS4_8TiledMMAINS4_8MMA_AtomIJNS4_4SM904GMMA31MMA_64x256x32_F32E4M3E4M3_SS_TNILNSO_7ScaleInE1ELSQ_1EEEEEENS4_6LayoutINS5_IJSC_SC_SC_EEENS5_IJNSA_ILi0EEESV_SV_EEEEENS5_IJNS4_10UnderscoreESY_SY_EEEEENS4_23SM90_TMA_LOAD_MULTICASTENS4_14ComposedLayoutINS4_7SwizzleILi2ELi4ELi3EEENS4_18smem_ptr_flag_bitsILi8EEENST_INS5_IJNSA_ILi8EEESG_EEENS5_IJSG_SC_EEEEEEEvNS4_8identityES11_S1B_vS1C_EENS_8epilogue10collective6detail29Sm90TmaWarpSpecializedAdapterINS1F_15DefaultEpilogueISJ_SK_SK_NS1E_6thread17LinearCombinationISJ_Li1EffLNS1J_9ScaleType4KindE0ELNS_15FloatRoundStyleE2ESJ_EENS1_15EpilogueDefaultEEEEEvvEEEEvNT_6ParamsE:
        .type           _ZN7cutlass13device_kernelINS_4gemm6kernel13GemmUniversalIN4cute5tupleIJiiiiEEENS1_10collective13CollectiveMmaINS1_37MainloopSm90TmaGmmaWarpSpecializedFP8ILi3ENS5_IJNS4_1CILi2EEESB_NSA_ILi1EEEEEENS1_32KernelTmaWarpSpecializedPingpongEEENS5_IJNSA_ILi64EEENSA_ILi256EEESG_EEENS_12float_e4m3_tENS5_IJlSC_lEEESJ_SK_NS4_8TiledMMAINS4_8MMA_AtomIJNS4_4SM904GMMA31MMA_64x256x32_F32E4M3E4M3_SS_TNILNSO_7ScaleInE1ELSQ_1EEEEEENS4_6LayoutINS5_IJSC_SC_SC_EEENS5_IJNSA_ILi0EEESV_SV_EEEEENS5_IJNS4_10UnderscoreESY_SY_EEEEENS4_23SM90_TMA_LOAD_MULTICASTENS4_14ComposedLayoutINS4_7SwizzleILi2ELi4ELi3EEENS4_18smem_ptr_flag_bitsILi8EEENST_INS5_IJNSA_ILi8EEESG_EEENS5_IJSG_SC_EEEEEEEvNS4_8identityES11_S1B_vS1C_EENS_8epilogue10collective6detail29Sm90TmaWarpSpecializedAdapterINS1F_15DefaultEpilogueISJ_SK_SK_NS1E_6thread17LinearCombinationISJ_Li1EffLNS1J_9ScaleType4KindE0ELNS_15FloatRoundStyleE2ESJ_EENS1_15EpilogueDefaultEEEEEvvEEEEvNT_6ParamsE,@function
        .size           _ZN7cutlass13device_kernelINS_4gemm6kernel13GemmUniversalIN4cute5tupleIJiiiiEEENS1_10collective13CollectiveMmaINS1_37MainloopSm90TmaGmmaWarpSpecializedFP8ILi3ENS5_IJNS4_1CILi2EEESB_NSA_ILi1EEEEEENS1_32KernelTmaWarpSpecializedPingpongEEENS5_IJNSA_ILi64EEENSA_ILi256EEESG_EEENS_12float_e4m3_tENS5_IJlSC_lEEESJ_SK_NS4_8TiledMMAINS4_8MMA_AtomIJNS4_4SM904GMMA31MMA_64x256x32_F32E4M3E4M3_SS_TNILNSO_7ScaleInE1ELSQ_1EEEEEENS4_6LayoutINS5_IJSC_SC_SC_EEENS5_IJNSA_ILi0EEESV_SV_EEEEENS5_IJNS4_10UnderscoreESY_SY_EEEEENS4_23SM90_TMA_LOAD_MULTICASTENS4_14ComposedLayoutINS4_7SwizzleILi2ELi4ELi3EEENS4_18smem_ptr_flag_bitsILi8EEENST_INS5_IJNSA_ILi8EEESG_EEENS5_IJSG_SC_EEEEEEEvNS4_8identityES11_S1B_vS1C_EENS_8epilogue10collective6detail29Sm90TmaWarpSpecializedAdapterINS1F_15DefaultEpilogueISJ_SK_SK_NS1E_6thread17LinearCombinationISJ_Li1EffLNS1J_9ScaleType4KindE0ELNS_15FloatRoundStyleE2ESJ_EENS1_15EpilogueDefaultEEEEEvvEEEEvNT_6ParamsE,(.L_x_334 - _ZN7cutlass13device_kernelINS_4gemm6kernel13GemmUniversalIN4cute5tupleIJiiiiEEENS1_10collective13CollectiveMmaINS1_37MainloopSm90TmaGmmaWarpSpecializedFP8ILi3ENS5_IJNS4_1CILi2EEESB_NSA_ILi1EEEEEENS1_32KernelTmaWarpSpecializedPingpongEEENS5_IJNSA_ILi64EEENSA_ILi256EEESG_EEENS_12float_e4m3_tENS5_IJlSC_lEEESJ_SK_NS4_8TiledMMAINS4_8MMA_AtomIJNS4_4SM904GMMA31MMA_64x256x32_F32E4M3E4M3_SS_TNILNSO_7ScaleInE1ELSQ_1EEEEEENS4_6LayoutINS5_IJSC_SC_SC_EEENS5_IJNSA_ILi0EEESV_SV_EEEEENS5_IJNS4_10UnderscoreESY_SY_EEEEENS4_23SM90_TMA_LOAD_MULTICASTENS4_14ComposedLayoutINS4_7SwizzleILi2ELi4ELi3EEENS4_18smem_ptr_flag_bitsILi8EEENST_INS5_IJNSA_ILi8EEESG_EEENS5_IJSG_SC_EEEEEEEvNS4_8identityES11_S1B_vS1C_EENS_8epilogue10collective6detail29Sm90TmaWarpSpecializedAdapterINS1F_15DefaultEpilogueISJ_SK_SK_NS1E_6thread17LinearCombinationISJ_Li1EffLNS1J_9ScaleType4KindE0ELNS_15FloatRoundStyleE2ESJ_EENS1_15EpilogueDefaultEEEEEvvEEEEvNT_6ParamsE)
        .other          _ZN7cutlass13device_kernelINS_4gemm6kernel13GemmUniversalIN4cute5tupleIJiiiiEEENS1_10collective13CollectiveMmaINS1_37MainloopSm90TmaGmmaWarpSpecializedFP8ILi3ENS5_IJNS4_1CILi2EEESB_NSA_ILi1EEEEEENS1_32KernelTmaWarpSpecializedPingpongEEENS5_IJNSA_ILi64EEENSA_ILi256EEESG_EEENS_12float_e4m3_tENS5_IJlSC_lEEESJ_SK_NS4_8TiledMMAINS4_8MMA_AtomIJNS4_4SM904GMMA31MMA_64x256x32_F32E4M3E4M3_SS_TNILNSO_7ScaleInE1ELSQ_1EEEEEENS4_6LayoutINS5_IJSC_SC_SC_EEENS5_IJNSA_ILi0EEESV_SV_EEEEENS5_IJNS4_10UnderscoreESY_SY_EEEEENS4_23SM90_TMA_LOAD_MULTICASTENS4_14ComposedLayoutINS4_7SwizzleILi2ELi4ELi3EEENS4_18smem_ptr_flag_bitsILi8EEENST_INS5_IJNSA_ILi8EEESG_EEENS5_IJSG_SC_EEEEEEEvNS4_8identityES11_S1B_vS1C_EENS_8epilogue10collective6detail29Sm90TmaWarpSpecializedAdapterINS1F_15DefaultEpilogueISJ_SK_SK_NS1E_6thread17LinearCombinationISJ_Li1EffLNS1J_9ScaleType4KindE0ELNS_15FloatRoundStyleE2ESJ_EENS1_15EpilogueDefaultEEEEEvvEEEEvNT_6ParamsE,@"STO_CUDA_ENTRY STV_DEFAULT"
_ZN7cutlass13device_kernelINS_4gemm6kernel13GemmUniversalIN4cute5tupleIJiiiiEEENS1_10collective13CollectiveMmaINS1_37MainloopSm90TmaGmmaWarpSpecializedFP8ILi3ENS5_IJNS4_1CILi2EEESB_NSA_ILi1EEEEEENS1_32KernelTmaWarpSpecializedPingpongEEENS5_IJNSA_ILi64EEENSA_ILi256EEESG_EEENS_12float_e4m3_tENS5_IJlSC_lEEESJ_SK_NS4_8TiledMMAINS4_8MMA_AtomIJNS4_4SM904GMMA31MMA_64x256x32_F32E4M3E4M3_SS_TNILNSO_7ScaleInE1ELSQ_1EEEEEENS4_6LayoutINS5_IJSC_SC_SC_EEENS5_IJNSA_ILi0EEESV_SV_EEEEENS5_IJNS4_10UnderscoreESY_SY_EEEEENS4_23SM90_TMA_LOAD_MULTICASTENS4_14ComposedLayoutINS4_7SwizzleILi2ELi4ELi3EEENS4_18smem_ptr_flag_bitsILi8EEENST_INS5_IJNSA_ILi8EEESG_EEENS5_IJSG_SC_EEEEEEEvNS4_8identityES11_S1B_vS1C_EENS_8epilogue10collective6detail29Sm90TmaWarpSpecializedAdapterINS1F_15DefaultEpilogueISJ_SK_SK_NS1E_6thread17LinearCombinationISJ_Li1EffLNS1J_9ScaleType4KindE0ELNS_15FloatRoundStyleE2ESJ_EENS1_15EpilogueDefaultEEEEEvvEEEEvNT_6ParamsE:
[----:B------:R-:W0:Y:S02]  /*0000*/  LDC R1, c[0x0][0x28] ;  /* 0x00000a00ff017b82 */ /* 0x000e240000000800 */
[----:B0-----:R-:W-:Y:S01]  /*0010*/  VIADD R1, R1, 0xfffffee8 ;  /* 0xfffffee801017836 */ /* 0x001fe20000000000 */
[----:B------:R-:W0:Y:S01]  /*0020*/  S2R R2, SR_TID.X ;  /* 0x0000000000027919 */ /* 0x000e220000002100 */
[----:B------:R-:W-:Y:S01]  /*0030*/  ELECT P0, URZ, PT ;  /* 0x00000000003f782f */ /* 0x000fe20003800000 */
[----:B------:R-:W-:Y:S01]  /*0040*/  BSSY B0, `(.L_x_0) ;  /* 0x0000014000007945 */ /* 0x000fe20003800000 */
[--C-:B0-----:R-:W-:Y:S02]  /*0050*/  SHF.R.U32.HI R0, RZ, 0x5, R2.reuse ;  /* 0x00000005ff007819 */ /* 0x101fe40000011602 */
[----:B------:R-:W-:-:S03]  /*0060*/  SHF.R.U32.HI R5, RZ, 0x7, R2 ;  /* 0x00000007ff057819 */ /* 0x000fc60000011602 */
[----:B------:R-:W0:Y:S02]  /*0070*/  SHFL.IDX PT, R3, R0, RZ, 0x1f ;  /* 0x00001fff00037589 */ /* 0x000e2400000e0000 */
[----:B0-----:R-:W-:Y:S02]  /*0080*/  R2UR UR6, R3 ;  /* 0x00000000030672ca */ /* 0x001fe400000e0000 */
[----:B------:R0:W1:Y:S11]  /*0090*/  SHFL.IDX PT, R3, R5, RZ, 0x1f ;  /* 0x00001fff05037589 */ /* 0x00007600000e0000 */
[----:B------:R-:W-:-:S02]  /*00a0*/  USHF.R.S32.HI UR4, URZ, 0x1f, UR6 ;  /* 0x0000001f3f047899 */ /* 0x000fc40008011406 */
[----:B------:R-:W-:Y:S02]  /*00b0*/  ISETP.NE.OR P0, PT, RZ, UR6, !P0 ;  /* 0x00000006ff007c0c */ /* 0x000fe4000c705670 */
[----:B------:R-:W-:-:S04]  /*00c0*/  ULEA.HI UR4, UR4, UR6, URZ, 0x2 ;  /* 0x0000000604047291 */ /* 0x000fc8000f8f103f */
[----:B------:R-:W-:-:S04]  /*00d0*/  ULOP3.LUT UR4, UR4, 0xfffffffc, URZ, 0xc0, !UPT ;  /* 0xfffffffc04047892 */ /* 0x000fc8000f8ec03f */
[----:B------:R-:W-:-:S03]  /*00e0*/  UIADD3 UR6, UR6, -UR4, URZ ;  /* 0x8000000406067290 */ /* 0x000fc6000fffe03f */
[----:B01----:R-:W-:Y:S09]  /*00f0*/  @P0 BRA `(.L_x_1) ;  /* 0x0000000000200947 */ /* 0x003ff20003800000 */
[----:B------:R-:W-:Y:S02]  /*0100*/  ULDC.64 UR4, c[0x0][0x198] ;  /* 0x0000660000047ab9 */ /* 0x000fe40000000a00 */
[----:B------:R-:W-:Y:S02]  /*0110*/  UIADD3 UR8, UP0, UR4, 0xf0, URZ ;  /* 0x000000f004087890 */ /* 0x000fe4000ff1e03f */
[----:B------:R-:W-:Y:S02]  /*0120*/  UIADD3 UR4, UP1, UR4, 0x1f0, URZ ;  /* 0x000001f004047890 */ /* 0x000fe4000ff3e03f */
[----:B------:R-:W-:Y:S02]  /*0130*/  UIADD3.X UR9, URZ, UR5, URZ, UP0, !UPT ;  /* 0x000000053f097290 */ /* 0x000fe400087fe43f */
[----:B------:R-:W-:-:S07]  /*0140*/  UIADD3.X UR5, URZ, UR5, URZ, UP1, !UPT ;  /* 0x000000053f057290 */ /* 0x000fce0008ffe43f */
[----:B------:R0:W-:Y:S02]  /*0150*/  UTMACCTL.PF [UR8] ;  /* 0x00000000080079b9 */ /* 0x0001e40008040000 */
[----:B------:R0:W-:Y:S02]  /*0160*/  UTMACCTL.PF [UR4] ;  /* 0x00000000040079b9 */ /* 0x0001e40008040000 */
[----:B0-----:R-:W-:Y:S01]  /*0170*/  NOP ;  /* 0x0000000000007918 */ /* 0x001fe20000000000 */
.L_x_1:
[----:B------:R-:W-:Y:S05]  /*0180*/  BSYNC B0 ;  /* 0x0000000000007941 */ /* 0x000fea0003800000 */
.L_x_0:
[----:B------:R-:W0:Y:S01]  /*0190*/  SHFL.IDX PT, R6, R0, RZ, 0x1f ;  /* 0x00001fff00067589 */ /* 0x000e2200000e0000 */
[----:B------:R-:W-:Y:S01]  /*01a0*/  R2UR UR14, R3 ;  /* 0x00000000030e72ca */ /* 0x000fe200000e0000 */
[----:B------:R-:W-:-:S04]  /*01b0*/  UISETP.NE.AND UP0, UPT, UR6, 0x3, UPT ;  /* 0x000000030600788c */ /* 0x000fc8000bf05270 */
[----:B------:R-:W-:-:S08]  /*01c0*/  UISETP.EQ.OR UP0, UPT, UR6, URZ, !UP0 ;  /* 0x0000003f0600728c */ /* 0x000fd0000c702670 */
[----:B------:R-:W-:Y:S02]  /*01d0*/  UIADD3 UR12, UR14, -0x1, URZ ;  /* 0xffffffff0e0c7890 */ /* 0x000fe4000fffe03f */
[----:B------:R-:W-:Y:S02]  /*01e0*/  UISETP.EQ.AND UP0, UPT, UR14, URZ, UP0 ;  /* 0x0000003f0e00728c */ /* 0x000fe40008702270 */
[----:B------:R-:W-:Y:S02]  /*01f0*/  UISETP.GE.U32.AND UP1, UPT, UR12, 0x2, UPT ;  /* 0x000000020c00788c */ /* 0x000fe4000bf26070 */
[----:B------:R-:W-:Y:S01]  /*0200*/  USEL UR13, URZ, 0x1, !UP0 ;  /* 0x000000013f0d7887 */ /* 0x000fe2000c000000 */
[----:B0-----:R-:W-:-:S03]  /*0210*/  ISETP.NE.AND P0, PT, R6, RZ, PT ;  /* 0x000000ff0600720c */ /* 0x001fc60003f05270 */
[----:B------:R-:W-:-:S10]  /*0220*/  USEL UR13, UR13, 0x2, UP1 ;  /* 0x000000020d0d7887 */ /* 0x000fd40008800000 */
[----:B------:R-:W-:Y:S05]  /*0230*/  @P0 BRA `(.L_x_2) ;  /* 0x0000000000500947 */ /* 0x000fea0003800000 */
[----:B------:R-:W0:Y:S01]  /*0240*/  S2UR UR7, SR_CgaCtaId ;  /* 0x00000000000779c3 */ /* 0x000e220000008800 */
[----:B------:R-:W-:Y:S01]  /*0250*/  UMOV UR4, 0x400 ;  /* 0x0000040000047882 */ /* 0x000fe20000000000 */
[----:B------:R-:W-:Y:S01]  /*0260*/  UMOV UR5, 0x1 ;  /* 0x0000000100057882 */ /* 0x000fe20000000000 */
[----:B------:R-:W-:Y:S01]  /*0270*/  UMOV UR8, 0x3 ;  /* 0x0000000300087882 */ /* 0x000fe20000000000 */
[----:B------:R-:W-:Y:S01]  /*0280*/  ELECT P0, URZ, PT ;  /* 0x00000000003f782f */ /* 0x000fe20003800000 */
[----:B------:R-:W-:-:S04]  /*0290*/  UIADD3 UR8, -UR8, 0x100000, URZ ;  /* 0x0010000008087890 */ /* 0x000fc8000fffe13f */
[----:B------:R-:W-:Y:S02]  /*02a0*/  USHF.L.U32 UR9, UR8, 0xb, URZ ;  /* 0x0000000b08097899 */ /* 0x000fe4000800063f */
[----:B------:R-:W-:Y:S02]  /*02b0*/  USHF.L.U32 UR8, UR8, 0x1, URZ ;  /* 0x0000000108087899 */ /* 0x000fe4000800063f */
[----:B0-----:R-:W-:Y:S02]  /*02c0*/  ULEA UR7, UR7, UR4, 0x18 ;  /* 0x0000000407077291 */ /* 0x001fe4000f8ec03f */
[----:B------:R-:W-:-:S04]  /*02d0*/  UIADD3 UR4, -UR5, 0x100000, URZ ;  /* 0x0010000005047890 */ /* 0x000fc8000fffe13f */
[----:B------:R-:W-:Y:S02]  /*02e0*/  USHF.L.U32 UR5, UR4, 0xb, URZ ;  /* 0x0000000b04057899 */ /* 0x000fe4000800063f */
[----:B------:R-:W-:Y:S01]  /*02f0*/  USHF.L.U32 UR4, UR4, 0x1, URZ ;  /* 0x0000000104047899 */ /* 0x000fe2000800063f */
[----:B------:R-:W0:Y:S11]  /*0300*/  FENCE.VIEW.ASYNC.S ;  /* 0x00000000000073c6 */ /* 0x000e360000000000 */
[----:B0-----:R0:W1:Y:S01]  /*0310*/  SYNCS.EXCH.64 URZ, [UR7], UR4 ;  /* 0x00000004073f75b2 */ /* 0x0010620008000100 */
[----:B------:R0:W2:Y:S01]  /*0320*/  SYNCS.EXCH.64 URZ, [UR7+0x18], UR8 ;  /* 0x00001808073f75b2 */ /* 0x0000a20008000100 */
[----:B------:R0:W3:Y:S01]  /*0330*/  SYNCS.EXCH.64 URZ, [UR7+0x8], UR4 ;  /* 0x00000804073f75b2 */ /* 0x0000e20008000100 */
[----:B------:R0:W4:Y:S01]  /*0340*/  SYNCS.EXCH.64 URZ, [UR7+0x20], UR8 ;  /* 0x00002008073f75b2 */ /* 0x0001220008000100 */
[----:B------:R0:W0:Y:S01]  /*0350*/  SYNCS.EXCH.64 URZ, [UR7+0x10], UR4 ;  /* 0x00001004073f75b2 */ /* 0x0000220008000100 */
[----:B------:R0:W0:Y:S01]  /*0360*/  SYNCS.EXCH.64 URZ, [UR7+0x28], UR8 ;  /* 0x00002808073f75b2 */ /* 0x0000220008000100 */
[----:B------:R-:W-:Y:S01]  /*0370*/  NOP ;  /* 0x0000000000007918 */ /* 0x000fe20000000000 */
.L_x_2:
[----:B------:R-:W-:Y:S01]  /*0380*/  SHF.R.S32.HI R3, RZ, 0x1f, R2 ;  /* 0x0000001fff037819 */ /* 0x000fe20000011402 */
[----:B------:R-:W5:Y:S01]  /*0390*/  SHFL.IDX PT, R7, R0, RZ, 0x1f ;  /* 0x00001fff00077589 */ /* 0x000f6200000e0000 */
[----:B------:R-:W1:Y:S01]  /*03a0*/  S2UR UR15, SR_CTAID.X ;  /* 0x00000000000f79c3 */ /* 0x000e620000002500 */
[----:B------:R-:W-:Y:S02]  /*03b0*/  ELECT P0, URZ, PT ;  /* 0x00000000003f782f */ /* 0x000fe40003800000 */
[----:B------:R-:W-:Y:S01]  /*03c0*/  LEA.HI R3, R3, R2, RZ, 0x7 ;  /* 0x0000000203037211 */ /* 0x000fe200078f38ff */
[----:B------:R1:W2:Y:S01]  /*03d0*/  SHFL.IDX PT, R10, R0, RZ, 0x1f ;  /* 0x00001fff000a7589 */ /* 0x0002a200000e0000 */
[----:B------:R-:W-:Y:S01]  /*03e0*/  SHF.R.S32.HI R9, RZ, 0x1f, R6 ;  /* 0x0000001fff097819 */ /* 0x000fe20000011406 */
[----:B0-----:R-:W-:Y:S01]  /*03f0*/  ULDC UR4, c[0x0][0x150] ;  /* 0x0000540000047ab9 */ /* 0x001fe20000000800 */
[----:B------:R-:W-:Y:S02]  /*0400*/  LOP3.LUT R3, R3, 0xffffff80, RZ, 0xc0, !PT ;  /* 0xffffff8003037812 */ /* 0x000fe400078ec0ff */
[----:B------:R-:W-:-:S02]  /*0410*/  ELECT P1, URZ, PT ;  /* 0x00000000003f782f */ /* 0x000fc40003820000 */
[----:B------:R-:W-:Y:S01]  /*0420*/  LEA.HI R9, R9, R6, RZ, 0x2 ;  /* 0x0000000609097211 */ /* 0x000fe200078f10ff */
[----:B------:R-:W0:Y:S01]  /*0430*/  LDC R13, c[0x0][0x144] ;  /* 0x00005100ff0d7b82 */ /* 0x000e220000000800 */
[----:B------:R-:W-:Y:S01]  /*0440*/  UMOV UR9, 0x80 ;  /* 0x0000008000097882 */ /* 0x000fe20000000000 */
[----:B------:R-:W-:Y:S01]  /*0450*/  IMAD.IADD R3, R2, 0x1, -R3 ;  /* 0x0000000102037824 */ /* 0x000fe200078e0a03 */
[----:B------:R-:W-:Y:S01]  /*0460*/  LOP3.LUT R9, R9, 0x3ffffffc, RZ, 0xc0, !PT ;  /* 0x3ffffffc09097812 */ /* 0x000fe200078ec0ff */
[----:B------:R-:W-:Y:S01]  /*0470*/  NOP ;  /* 0x0000000000007918 */ /* 0x000fe20000000000 */
[----:B------:R-:W-:Y:S01]  /*0480*/  NOP ;  /* 0x0000000000007918 */ /* 0x000fe20000000000 */
[----:B------:R-:W-:Y:S02]  /*0490*/  ISETP.NE.AND P3, PT, RZ, UR14, PT ;  /* 0x0000000eff007c0c */ /* 0x000fe4000bf65270 */
[----:B------:R-:W-:Y:S01]  /*04a0*/  SHF.R.S32.HI R12, RZ, 0x1f, R3 ;  /* 0x0000001fff0c7819 */ /* 0x000fe20000011403 */
[----:B------:R-:W-:Y:S01]  /*04b0*/  IMAD.IADD R9, R6, 0x1, -R9 ;  /* 0x0000000106097824 */ /* 0x000fe200078e0a09 */
[----:B------:R-:W3:Y:S01]  /*04c0*/  LDC R15, c[0x0][0x148] ;  /* 0x00005200ff0f7b82 */ /* 0x000ee20000000800 */
[----:B------:R-:W4:Y:S01]  /*04d0*/  SHFL.IDX PT, R6, R5, RZ, 0x1f ;  /* 0x00001fff05067589 */ /* 0x000f2200000e0000 */
[----:B------:R-:W-:-:S02]  /*04e0*/  LEA.HI R4, R12, R3, RZ, 0x3 ;  /* 0x000000030c047211 */ /* 0x000fc400078f18ff */
[----:B-----5:R-:W-:Y:S02]  /*04f0*/  ISETP.NE.OR P0, PT, R7, RZ, !P0 ;  /* 0x000000ff0700720c */ /* 0x020fe40004705670 */
[--C-:B------:R-:W-:Y:S02]  /*0500*/  SHF.R.S32.HI R7, RZ, 0x3, R4.reuse ;  /* 0x00000003ff077819 */ /* 0x100fe40000011404 */
[----:B------:R-:W-:Y:S02]  /*0510*/  SHF.R.S32.HI R8, RZ, 0x1f, R4 ;  /* 0x0000001fff087819 */ /* 0x000fe40000011404 */
[----:B------:R-:W5:Y:S01]  /*0520*/  S2R R4, SR_CTAID.Y ;  /* 0x0000000000047919 */ /* 0x000f620000002600 */
[----:B-1----:R-:W-:Y:S02]  /*0530*/  I2FP.F32.U32 R0, UR15 ;  /* 0x0000000f00007c45 */ /* 0x002fe40008201000 */
[----:B------:R-:W-:Y:S02]  /*0540*/  LEA.HI R8, R8, R7, RZ, 0x2 ;  /* 0x0000000708087211 */ /* 0x000fe400078f10ff */
[----:B--2---:R-:W-:Y:S01]  /*0550*/  ISETP.NE.OR P1, PT, R10, RZ, !P1 ;  /* 0x000000ff0a00720c */ /* 0x004fe20004f25670 */
[----:B------:R-:W-:Y:S01]  /*0560*/  FMUL R11, R0, UR4 ;  /* 0x00000004000b7c20 */ /* 0x000fe20008400000 */
[----:B------:R-:W-:Y:S01]  /*0570*/  LOP3.LUT R8, R8, 0xfffffffc, RZ, 0xc0, !PT ;  /* 0xfffffffc08087812 */ /* 0x000fe200078ec0ff */
[----:B------:R-:W-:Y:S01]  /*0580*/  VOTEU.ALL UP0, P0 ;  /* 0x00000000003f7886 */ /* 0x000fe20000000000 */
[----:B------:R-:W-:-:S03]  /*0590*/  ULDC UR4, c[0x0][0x154] ;  /* 0x0000550000047ab9 */ /* 0x000fc60000000800 */
[----:B------:R-:W-:Y:S01]  /*05a0*/  IMAD.IADD R8, R7, 0x1, -R8 ;  /* 0x0000000107087824 */ /* 0x000fe200078e0a08 */
[----:B------:R-:W1:Y:S01]  /*05b0*/  F2I.U32.TRUNC.NTZ R11, R11 ;  /* 0x0000000b000b7305 */ /* 0x000e62000020f000 */
[----:B------:R-:W2:Y:S01]  /*05c0*/  @!UP0 S2UR UR8, SR_CgaCtaId ;  /* 0x00000000000889c3 */ /* 0x000ea20000008800 */
[----:B------:R-:W-:Y:S01]  /*05d0*/  @!UP0 UMOV UR7, 0x400 ;  /* 0x0000040000078882 */ /* 0x000fe20000000000 */
[----:B------:R-:W-:Y:S01]  /*05e0*/  IMAD R8, R9, 0x4, R8 ;  /* 0x0000000409087824 */ /* 0x000fe200078e0208 */
[----:B----4-:R-:W-:Y:S01]  /*05f0*/  R2UR UR17, R6 ;  /* 0x00000000061172ca */ /* 0x010fe200000e0000 */
[----:B------:R-:W-:Y:S01]  /*0600*/  VOTEU.ALL UP1, P1 ;  /* 0x00000000003f7886 */ /* 0x000fe20000820000 */
[----:B------:R-:W-:Y:S01]  /*0610*/  VOTEU.ALL UP2, P1 ;  /* 0x00000000003f7886 */ /* 0x000fe20000840000 */
[C---:B------:R-:W-:Y:S01]  /*0620*/  IMAD.SHL.U32 R7, R8.reuse, 0x4, RZ ;  /* 0x0000000408077824 */ /* 0x040fe200078e00ff */
[----:B------:R-:W-:Y:S01]  /*0630*/  LEA.HI R0, R8, R8, RZ, 0x1 ;  /* 0x0000000808007211 */ /* 0x000fe200078f08ff */
[----:B------:R-:W-:Y:S01]  /*0640*/  VOTEU.ALL UP3, P1 ;  /* 0x00000000003f7886 */ /* 0x000fe20000860000 */
[----:B------:R-:W4:Y:S01]  /*0650*/  @!UP1 S2UR UR11, SR_CgaCtaId ;  /* 0x00000000000b99c3 */ /* 0x000f220000008800 */
[----:B------:R-:W-:Y:S01]  /*0660*/  @!UP1 UMOV UR10, 0x400 ;  /* 0x00000400000a9882 */ /* 0x000fe20000000000 */
[----:B------:R-:W-:Y:S01]  /*0670*/  LOP3.LUT R9, R0, 0xfffffffe, RZ, 0xc0, !PT ;  /* 0xfffffffe00097812 */ /* 0x000fe200078ec0ff */
[----:B------:R-:W-:Y:S01]  /*0680*/  VOTEU.ALL UP4, P1 ;  /* 0x00000000003f7886 */ /* 0x000fe20000880000 */
[C---:B------:R-:W-:Y:S01]  /*0690*/  LOP3.LUT R17, R8.reuse, 0xc, R7, 0x78, !PT ;  /* 0x0000000c08117812 */ /* 0x040fe200078e7807 */
[----:B-1----:R-:W-:Y:S01]  /*06a0*/  IMAD.MOV R14, RZ, RZ, -R11 ;  /* 0x000000ffff0e7224 */ /* 0x002fe200078e0a0b */
[----:B------:R-:W-:Y:S01]  /*06b0*/  VOTEU.ALL UP5, P1 ;  /* 0x00000000003f7886 */ /* 0x000fe200008a0000 */
[----:B------:R-:W-:Y:S01]  /*06c0*/  IMAD.IADD R9, R8, 0x1, -R9 ;  /* 0x0000000108097824 */ /* 0x000fe200078e0a09 */
[----:B-----5:R-:W-:Y:S01]  /*06d0*/  I2FP.F32.U32 R0, R4 ;  /* 0x0000000400007245 */ /* 0x020fe20000201000 */
[----:B0-----:R-:W-:Y:S01]  /*06e0*/  IMAD R14, R13, R14, UR15 ;  /* 0x0000000f0d0e7e24 */ /* 0x001fe2000f8e020e */
[----:B------:R-:W0:Y:S01]  /*06f0*/  LDC R8, c[0x0][0x140] ;  /* 0x00005000ff087b82 */ /* 0x000e220000000800 */
[----:B------:R1:W-:Y:S02]  /*0700*/  STL [R1+0x80], R17 ;  /* 0x0000801101007387 */ /* 0x0003e40000100800 */
[----:B------:R-:W-:Y:S01]  /*0710*/  FMUL R0, R0, UR4 ;  /* 0x0000000400007c20 */ /* 0x000fe20008400000 */
[----:B------:R-:W-:Y:S01]  /*0720*/  ISETP.NE.AND P2, PT, R9, R14, PT ;  /* 0x0000000e0900720c */ /* 0x000fe20003f45270 */
[----:B------:R-:W-:Y:S01]  /*0730*/  UMOV UR4, 0x20 ;  /* 0x0000002000047882 */ /* 0x000fe20000000000 */
[----:B--2---:R-:W-:-:S02]  /*0740*/  @!UP0 ULEA UR7, UR8, UR7, 0x18 ;  /* 0x0000000708078291 */ /* 0x004fc4000f8ec03f */
[----:B------:R-:W-:-:S04]  /*0750*/  @!UP0 UIADD3 UR4, -UR4, 0x100000, URZ ;  /* 0x0010000004048890 */ /* 0x000fc8000fffe13f */
[----:B------:R-:W-:Y:S02]  /*0760*/  @!UP0 USHF.L.U32 UR5, UR4, 0xb, URZ ;  /* 0x0000000b04058899 */ /* 0x000fe4000800063f */
[----:B------:R-:W-:Y:S01]  /*0770*/  @!UP0 USHF.L.U32 UR4, UR4, 0x1, URZ ;  /* 0x0000000104048899 */ /* 0x000fe2000800063f */
[----:B------:R-:W2:Y:S01]  /*0780*/  F2I.U32.TRUNC.NTZ R0, R0 ;  /* 0x0000000000007305 */ /* 0x000ea2000020f000 */
[----:B------:R-:W-:-:S04]  /*0790*/  @!UP1 UIADD3 UR8, -UR9, 0x100000, URZ ;  /* 0x0010000009089890 */ /* 0x000fc8000fffe13f */
[----:B------:R-:W-:Y:S02]  /*07a0*/  @!UP1 USHF.L.U32 UR9, UR8, 0xb, URZ ;  /* 0x0000000b08099899 */ /* 0x000fe4000800063f */
[----:B------:R-:W-:Y:S01]  /*07b0*/  @!UP1 USHF.L.U32 UR8, UR8, 0x1, URZ ;  /* 0x0000000108089899 */ /* 0x000fe2000800063f */
[----:B------:R-:W-:Y:S01]  /*07c0*/  VOTEU.ALL UP0, P0 ;  /* 0x00000000003f7886 */ /* 0x000fe20000000000 */
[----:B----4-:R-:W-:Y:S01]  /*07d0*/  @!UP1 ULEA UR10, UR11, UR10, 0x18 ;  /* 0x0000000a0b0a9291 */ /* 0x010fe2000f8ec03f */
[----:B------:R-:W-:Y:S01]  /*07e0*/  VOTEU.ALL UP1, P0 ;  /* 0x00000000003f7886 */ /* 0x000fe20000020000 */
[----:B------:R-:W-:-:S04]  /*07f0*/  LOP3.LUT P0, RZ, R3, 0x7, RZ, 0xc0, !PT ;  /* 0x0000000703ff7812 */ /* 0x000fc8000780c0ff */
[C---:B------:R-:W-:Y:S01]  /*0800*/  ISETP.LT.U32.AND P0, PT, R17.reuse, 0x4, !P0 ;  /* 0x000000041100780c */ /* 0x040fe20004701070 */
[----:B------:R-:W4:Y:S02]  /*0810*/  FENCE.VIEW.ASYNC.S ;  /* 0x00000000000073c6 */ /* 0x000f240000000000 */
[----:B----4-:R1:W4:Y:S01]  /*0820*/  @!UP0 SYNCS.EXCH.64 URZ, [UR7+0x60], UR4 ;  /* 0x00006004073f85b2 */ /* 0x0103220008000100 */
[----:B--2---:R-:W-:Y:S01]  /*0830*/  IMAD.MOV R16, RZ, RZ, -R0 ;  /* 0x000000ffff107224 */ /* 0x004fe200078e0a00 */
[----:B------:R-:W-:Y:S02]  /*0840*/  @P2 LEA.HI R0, R17, R17, RZ, 0x1 ;  /* 0x0000001111002211 */ /* 0x000fe400078f08ff */
[----:B0-----:R-:W-:Y:S01]  /*0850*/  ISETP.EQ.U32.AND P1, PT, R8, 0x1, PT ;  /* 0x000000010800780c */ /* 0x001fe20003f22070 */
[----:B---3--:R-:W-:Y:S01]  /*0860*/  IMAD R7, R15, R16, R4 ;  /* 0x000000100f077224 */ /* 0x008fe200078e0204 */
[----:B------:R-:W-:-:S04]  /*0870*/  @P2 SHF.R.S32.HI R0, RZ, 0x1, R0 ;  /* 0x00000001ff002819 */ /* 0x000fc80000011400 */
[----:B------:R-:W-:Y:S01]  /*0880*/  @P2 ISETP.NE.AND P4, PT, R0, R7, PT ;  /* 0x000000070000220c */ /* 0x000fe20003f85270 */
[----:B------:R-:W-:Y:S01]  /*0890*/  IMAD.MOV.U32 R0, RZ, RZ, 0x1 ;  /* 0x00000001ff007424 */ /* 0x000fe200078e00ff */
[----:B------:R-:W-:Y:S02]  /*08a0*/  SEL R7, RZ, 0x1, !P0 ;  /* 0x00000001ff077807 */ /* 0x000fe40004000000 */
[----:B------:R-:W-:Y:S01]  /*08b0*/  @P2 SEL R0, RZ, 0x1, P4 ;  /* 0x00000001ff002807 */ /* 0x000fe20002000000 */
[----:B------:R1:W0:Y:S01]  /*08c0*/  @!UP1 SYNCS.EXCH.64 URZ, [UR7+0x68], UR4 ;  /* 0x00006804073f95b2 */ /* 0x0002220008000100 */
[----:B------:R-:W-:Y:S02]  /*08d0*/  NOP ;  /* 0x0000000000007918 */ /* 0x000fe40000000000 */
[----:B------:R-:W-:-:S05]  /*08e0*/  LOP3.LUT R0, R0, R7, RZ, 0xc0, !PT ;  /* 0x0000000700007212 */ /* 0x000fca00078ec0ff */
[----:B------:R1:W-:Y:S01]  /*08f0*/  STL [R1+0x78], R0 ;  /* 0x0000780001007387 */ /* 0x0003e20000100800 */
[----:B------:R1:W2:Y:S01]  /*0900*/  @!UP2 SYNCS.EXCH.64 URZ, [UR10+0x40], UR8 ;  /* 0x000040080a3fa5b2 */ /* 0x0002a20008000100 */
[----:B------:R1:W3:Y:S01]  /*0910*/  @!UP3 SYNCS.EXCH.64 URZ, [UR10+0x48], UR8 ;  /* 0x000048080a3fb5b2 */ /* 0x0002e20008000100 */
[----:B------:R1:W0:Y:S01]  /*0920*/  @!UP4 SYNCS.EXCH.64 URZ, [UR10+0x50], UR8 ;  /* 0x000050080a3fc5b2 */ /* 0x0002220008000100 */
[----:B------:R1:W0:Y:S01]  /*0930*/  @!UP5 SYNCS.EXCH.64 URZ, [UR10+0x58], UR8 ;  /* 0x000058080a3fd5b2 */ /* 0x0002220008000100 */
[----:B------:R-:W-:Y:S01]  /*0940*/  NOP ;  /* 0x0000000000007918 */ /* 0x000fe20000000000 */
[----:B----4-:R-:W-:Y:S05]  /*0950*/  @!P1 BRA `(.L_x_3) ;  /* 0x0000000000089947 */ /* 0x010fea0003800000 */
[----:B0-23--:R-:W-:Y:S01]  /*0960*/  UCGABAR_ARV ;  /* 0x00000000000079c7 */ /* 0x00dfe20008000000 */
[----:B------:R-:W-:Y:S05]  /*0970*/  BRA `(.L_x_4) ;  /* 0x0000000000047947 */ /* 0x000fea0003800000 */
.L_x_3:
[----:B0-23--:R-:W-:Y:S01]  /*0980*/  NOP ;  /* 0x0000000000007918 */ /* 0x00dfe20000000000 */
.L_x_4:
[----:B-1----:R-:W-:Y:S01]  /*0990*/  ULDC.64 UR4, c[0x0][0x598] ;  /* 0x0001660000047ab9 */ /* 0x002fe20000000a00 */
[----:B------:R-:W-:Y:S01]  /*09a0*/  ULDC.64 UR22, c[0x0][0x208] ;  /* 0x0000820000167ab9 */ /* 0x000fe20000000a00 */
[----:B------:R-:W-:-:S04]  /*09b0*/  ISETP.NE.U32.AND P0, PT, RZ, UR4, PT ;  /* 0x00000004ff007c0c */ /* 0x000fc8000bf05070 */
[----:B------:R-:W-:-:S13]  /*09c0*/  ISETP.NE.AND.EX P0, PT, RZ, UR5, PT, P0 ;  /* 0x00000005ff007c0c */ /* 0x000fda000bf05300 */
[----:B------:R-:W-:Y:S05]  /*09d0*/  @!P0 BRA `(.L_x_5) ;  /* 0x0000000000208947 */ /* 0x000fea0003800000 */
[----:B------:R-:W0:Y:S02]  /*09e0*/  LDC.64 R6, c[0x0][0x598] ;  /* 0x00016600ff067b82 */ /* 0x000e240000000a00 */
[----:B0-----:R-:W2:Y:S02]  /*09f0*/  LDG.E.64 R6, desc[UR22][R6.64] ;  /* 0x0000001606067981 */ /* 0x001ea4000c1e1b00 */
[----:B--2---:R-:W-:-:S04]  /*0a00*/  ISETP.NE.U32.AND P0, PT, R6, RZ, PT ;  /* 0x000000ff0600720c */ /* 0x004fc80003f05070 */
[----:B------:R-:W-:-:S13]  /*0a10*/  ISETP.NE.AND.EX P0, PT, R7, RZ, PT, P0 ;  /* 0x000000ff0700720c */ /* 0x000fda0003f05300 */
[----:B------:R-:W-:Y:S05]  /*0a20*/  @!P0 BRA `(.L_x_5) ;  /* 0x00000000000c8947 */ /* 0x000fea0003800000 */
[----:B------:R-:W2:Y:S02]  /*0a30*/  LD.E R6, desc[UR22][R6.64] ;  /* 0x0000001606067980 */ /* 0x000ea4000c101900 */
[----:B--2---:R-:W-:Y:S01]  /*0a40*/  R2UR UR24, R6 ;  /* 0x00000000061872ca */ /* 0x004fe200000e0000 */
[----:B------:R-:W-:-:S14]  /*0a50*/  BRA `(.L_x_6) ;  /* 0x0000000000247947 */ /* 0x000fdc0003800000 */
.L_x_5:
[----:B------:R-:W-:Y:S02]  /*0a60*/  ULDC.64 UR4, c[0x0][0x588] ;  /* 0x0001620000047ab9 */ /* 0x000fe40000000a00 */
[----:B------:R-:W-:-:S04]  /*0a70*/  ISETP.NE.U32.AND P0, PT, RZ, UR4, PT ;  /* 0x00000004ff007c0c */ /* 0x000fc8000bf05070 */
[----:B------:R-:W-:-:S13]  /*0a80*/  ISETP.NE.AND.EX P0, PT, RZ, UR5, PT, P0 ;  /* 0x00000005ff007c0c */ /* 0x000fda000bf05300 */
[----:B------:R-:W-:Y:S05]  /*0a90*/  @!P0 BRA `(.L_x_7) ;  /* 0x0000000000108947 */ /* 0x000fea0003800000 */
[----:B------:R-:W0:Y:S02]  /*0aa0*/  LDC.64 R6, c[0x0][0x588] ;  /* 0x00016200ff067b82 */ /* 0x000e240000000a00 */
[----:B0-----:R-:W2:Y:S02]  /*0ab0*/  LDG.E R6, desc[UR22][R6.64] ;  /* 0x0000001606067981 */ /* 0x001ea4000c1e1900 */
[----:B--2---:R-:W-:Y:S01]  /*0ac0*/  R2UR UR24, R6 ;  /* 0x00000000061872ca */ /* 0x004fe200000e0000 */
[----:B------:R-:W-:-:S14]  /*0ad0*/  BRA `(.L_x_6) ;  /* 0x0000000000047947 */ /* 0x000fdc0003800000 */
.L_x_7:
[----:B------:R-:W-:-:S05]  /*0ae0*/  ULDC UR24, c[0x0][0x580] ;  /* 0x0001600000187ab9 */ /* 0x000fca0000000800 */
.L_x_6:
[----:B------:R-:W-:Y:S02]  /*0af0*/  ULDC.64 UR4, c[0x0][0x5a0] ;  /* 0x0001680000047ab9 */ /* 0x000fe40000000a00 */
        /* <DEDUP_REMOVED lines=11> */
.L_x_8:
        /* <DEDUP_REMOVED lines=8> */
.L_x_10:
[----:B------:R-:W-:-:S05]  /*0c30*/  ULDC UR25, c[0x0][0x584] ;  /* 0x0001610000197ab9 */ /* 0x000fca0000000800 */
.L_x_9:
[----:B------:R-:W0:Y:S01]  /*0c40*/  LDC R0, c[0x0][0x65c] ;  /* 0x00019700ff007b82 */ /* 0x000e220000000800 */
[----:B------:R-:W-:Y:S01]  /*0c50*/  IMAD.U32 R6, RZ, RZ, UR15 ;  /* 0x0000000fff067e24 */ /* 0x000fe2000f8e00ff */
[----:B------:R-:W-:Y:S01]  /*0c60*/  UISETP.NE.AND UP0, UPT, UR14, 0x2, UPT ;  /* 0x000000020e00788c */ /* 0x000fe2000bf05270 */
[----:B------:R-:W-:Y:S01]  /*0c70*/  IMAD.MOV.U32 R7, RZ, RZ, RZ ;  /* 0x000000ffff077224 */ /* 0x000fe200078e00ff */
[----:B------:R-:W-:Y:S01]  /*0c80*/  ULDC UR7, c[0x0][0x28c] ;  /* 0x0000a30000077ab9 */ /* 0x000fe20000000800 */
[----:B------:R-:W-:Y:S01]  /*0c90*/  UMOV UR5, URZ ;  /* 0x0000003f00057c82 */ /* 0x000fe20008000000 */
[----:B------:R-:W-:Y:S02]  /*0ca0*/  UIADD3 UR7, UR7, 0x3f, URZ ;  /* 0x0000003f07077890 */ /* 0x000fe4000fffe03f */
[----:B------:R-:W-:Y:S01]  /*0cb0*/  PLOP3.LUT P0, PT, PT, PT, UP0, 0x80, 0x0 ;  /* 0x000000000000781c */ /* 0x000fe20003f0f008 */
[----:B------:R-:W-:Y:S01]  /*0cc0*/  UMOV UR4, URZ ;  /* 0x0000003f00047c82 */ /* 0x000fe20008000000 */
[----:B------:R-:W-:Y:S01]  /*0cd0*/  USHF.R.S32.HI UR10, URZ, 0x1f, UR7 ;  /* 0x0000001f3f0a7899 */ /* 0x000fe20008011407 */
[----:B------:R-:W-:-:S03]  /*0ce0*/  ULDC.64 UR18, c[0x0][0x650] ;  /* 0x0001940000127ab9 */ /* 0x000fc60000000a00 */
[----:B------:R-:W-:-:S04]  /*0cf0*/  ULEA.HI UR10, UR10, UR7, URZ, 0x6 ;  /* 0x000000070a0a7291 */ /* 0x000fc8000f8f303f */
[----:B------:R-:W-:Y:S01]  /*0d00*/  USHF.R.S32.HI UR14, URZ, 0x6, UR10 ;  /* 0x000000063f0e7899 */ /* 0x000fe2000801140a */
[----:B0-----:R-:W-:-:S13]  /*0d10*/  ISETP.NE.AND P2, PT, R0, 0x1, PT ;  /* 0x000000010000780c */ /* 0x001fda0003f45270 */
[----:B------:R-:W0:Y:S01]  /*0d20*/  @P2 LDC R9, c[0x0][0x10] ;  /* 0x00000400ff092b82 */ /* 0x000e220000000800 */
[----:B------:R-:W-:-:S07]  /*0d30*/  @P2 IMAD.MOV.U32 R5, RZ, RZ, RZ ;  /* 0x000000ffff052224 */ /* 0x000fce00078e00ff */
[----:B------:R-:W1:Y:S01]  /*0d40*/  @!P2 LDC R11, c[0x0][0xc] ;  /* 0x00000300ff0bab82 */ /* 0x000e620000000800 */
[----:B------:R-:W-:Y:S01]  /*0d50*/  ULDC UR8, c[0x0][0xc] ;  /* 0x0000030000087ab9 */ /* 0x000fe20000000800 */
[----:B------:R-:W-:Y:S01]  /*0d60*/  ULDC UR9, c[0x0][0x10] ;  /* 0x0000040000097ab9 */ /* 0x000fe20000000800 */
[----:B------:R-:W-:Y:S01]  /*0d70*/  ULDC UR7, c[0x0][0x14] ;  /* 0x0000050000077ab9 */ /* 0x000fe20000000800 */
[----:B------:R-:W-:-:S04]  /*0d80*/  UIMAD.WIDE.U32 UR8, UR8, UR9, URZ ;  /* 0x00000009080872a5 */ /* 0x000fc8000f8e003f */
[----:B------:R-:W-:Y:S01]  /*0d90*/  UIMAD.WIDE.U32 UR20, UR8, UR7, URZ ;  /* 0x00000007081472a5 */ /* 0x000fe2000f8e003f */
[----:B0-----:R-:W-:Y:S01]  /*0da0*/  @P2 IMAD.WIDE.U32 R8, R9, UR15, R4 ;  /* 0x0000000f09082c25 */ /* 0x001fe2000f8e0004 */
[----:B------:R-:W-:-:S03]  /*0db0*/  UIMAD UR15, UR9, UR7, URZ ;  /* 0x00000007090f72a4 */ /* 0x000fc6000f8e023f */
[----:B------:R-:W-:Y:S01]  /*0dc0*/  @P2 IMAD.MOV.U32 R13, RZ, RZ, R8 ;  /* 0x000000ffff0d2224 */ /* 0x000fe200078e0008 */
[----:B------:R-:W-:Y:S01]  /*0dd0*/  UIADD3 UR15, UR21, UR15, URZ ;  /* 0x0000000f150f7290 */ /* 0x000fe2000fffe03f */
[----:B-1----:R-:W-:-:S04]  /*0de0*/  @!P2 IMAD.WIDE.U32 R6, R4, R11, R6 ;  /* 0x0000000b0406a225 */ /* 0x002fc800078e0006 */
[----:B------:R-:W-:Y:S02]  /*0df0*/  @P2 IMAD.MOV.U32 R11, RZ, RZ, RZ ;  /* 0x000000ffff0b2224 */ /* 0x000fe400078e00ff */
[----:B------:R-:W-:Y:S02]  /*0e00*/  @!P2 IMAD.MOV.U32 R13, RZ, RZ, R6 ;  /* 0x000000ffff0da224 */ /* 0x000fe400078e0006 */
[----:B------:R-:W-:Y:S02]  /*0e10*/  @P2 IMAD.IADD R10, R9, 0x1, R11 ;  /* 0x00000001090a2824 */ /* 0x000fe400078e020b */
[----:B------:R-:W-:Y:S01]  /*0e20*/  @!P2 IMAD.MOV.U32 R10, RZ, RZ, R7 ;  /* 0x000000ffff0aa224 */ /* 0x000fe200078e0007 */
[----:B------:R0:W-:Y:S01]  /*0e30*/  STL [R1+0x88], R13 ;  /* 0x0000880d01007387 */ /* 0x0001e20000100800 */
[----:B------:R-:W-:Y:S02]  /*0e40*/  IMAD.MOV.U32 R17, RZ, RZ, R13 ;  /* 0x000000ffff117224 */ /* 0x000fe400078e000d */
[----:B------:R-:W-:Y:S01]  /*0e50*/  IMAD.MOV.U32 R22, RZ, RZ, R10 ;  /* 0x000000ffff167224 */ /* 0x000fe200078e000a */
[----:B------:R0:W-:Y:S01]  /*0e60*/  STL [R1+0x84], R10 ;  /* 0x0000840a01007387 */ /* 0x0001e20000100800 */
[----:B------:R-:W-:Y:S05]  /*0e70*/  @P0 BRA `(.L_x_11) ;  /* 0x0000000000280947 */ /* 0x000fea0003800000 */
[----:B------:R-:W-:Y:S01]  /*0e80*/  IADD3 R17, P0, R17, UR20, RZ ;  /* 0x0000001411117c10 */ /* 0x000fe2000ff1e0ff */
[----:B------:R-:W-:Y:S02]  /*0e90*/  UISETP.GE.U32.AND UP0, UPT, UR14, 0x3, UPT ;  /* 0x000000030e00788c */ /* 0x000fe4000bf06070 */
[----:B------:R-:W-:Y:S01]  /*0ea0*/  UIMAD.WIDE.U32 UR4, UR14, -0x55555555, URZ ;  /* 0xaaaaaaab0e0478a5 */ /* 0x000fe2000f8e003f */
[----:B------:R-:W-:Y:S01]  /*0eb0*/  IADD3.X R22, R22, UR15, RZ, P0, !PT ;  /* 0x0000000f16167c10 */ /* 0x000fe200087fe4ff */
[----:B------:R1:W-:Y:S02]  /*0ec0*/  STL [R1+0x88], R17 ;  /* 0x0000881101007387 */ /* 0x0003e40000100800 */
[----:B------:R-:W-:Y:S02]  /*0ed0*/  USHF.R.U32.HI UR5, URZ, 0x1, UR5 ;  /* 0x000000013f057899 */ /* 0x000fe40008011605 */
[----:B------:R1:W-:Y:S01]  /*0ee0*/  STL [R1+0x84], R22 ;  /* 0x0000841601007387 */ /* 0x0003e20000100800 */
[----:B------:R-:W-:-:S02]  /*0ef0*/  UMOV UR4, URZ ;  /* 0x0000003f00047c82 */ /* 0x000fc40008000000 */
[----:B------:R-:W-:Y:S02]  /*0f00*/  @UP0 ULOP3.LUT UR4, UR5, 0x1, URZ, 0xc0, !UPT ;  /* 0x0000000105040892 */ /* 0x000fe4000f8ec03f */
[----:B------:R-:W-:-:S12]  /*0f10*/  UIMAD UR5, UR5, -0x3, UR14 ;  /* 0xfffffffd050578a4 */ /* 0x000fd8000f8e020e */
.L_x_11:
[----:B------:R-:W-:Y:S01]  /*0f20*/  IMAD.MOV.U32 R8, RZ, RZ, -0x1 ;  /* 0xffffffffff087424 */ /* 0x000fe200078e00ff */
[----:B------:R-:W-:Y:S01]  /*0f30*/  ISETP.GE.U32.AND P0, PT, R17, UR18, PT ;  /* 0x0000001211007c0c */ /* 0x000fe2000bf06070 */
[----:B------:R-:W-:Y:S01]  /*0f40*/  IMAD.MOV.U32 R6, RZ, RZ, -0x1 ;  /* 0xffffffffff067424 */ /* 0x000fe200078e00ff */
[----:B------:R-:W-:Y:S01]  /*0f50*/  PRMT R0, RZ, 0x7610, R0 ;  /* 0x00007610ff007816 */ /* 0x000fe20000000000 */
[----:B------:R-:W-:Y:S01]  /*0f60*/  IMAD.MOV.U32 R7, RZ, RZ, -0x1 ;  /* 0xffffffffff077424 */ /* 0x000fe200078e00ff */
[----:B------:R2:W-:Y:S01]  /*0f70*/  STL [R1+0x8c], R8 ;  /* 0x00008c0801007387 */ /* 0x0005e20000100800 */
[----:B------:R-:W-:-:S03]  /*0f80*/  ISETP.GE.U32.AND.EX P0, PT, R22, UR19, PT, P0 ;  /* 0x0000001316007c0c */ /* 0x000fc6000bf06100 */
[----:B------:R2:W-:Y:S04]  /*0f90*/  STL [R1+0x7c], R6 ;  /* 0x00007c0601007387 */ /* 0x0005e80000100800 */
[----:B------:R2:W-:Y:S06]  /*0fa0*/  STL [R1+0x90], R7 ;  /* 0x0000900701007387 */ /* 0x0005ec0000100800 */
[----:B------:R-:W-:Y:S05]  /*0fb0*/  @P0 BRA `(.L_x_12) ;  /* 0x0000000400380947 */ /* 0x000fea0003800000 */
[----:B------:R-:W3:Y:S01]  /*0fc0*/  LDC.64 R18, c[0x0][0x628] ;  /* 0x00018a00ff127b82 */ /* 0x000ee20000000a00 */
[----:B--2---:R-:W-:Y:S02]  /*0fd0*/  IMAD.MOV.U32 R6, RZ, RZ, R17 ;  /* 0x000000ffff067224 */ /* 0x004fe400078e0011 */
[----:B------:R-:W-:-:S05]  /*0fe0*/  IMAD.MOV.U32 R7, RZ, RZ, R22 ;  /* 0x000000ffff077224 */ /* 0x000fca00078e0016 */
[----:B------:R-:W2:Y:S08]  /*0ff0*/  LDC R0, c[0x0][0x630] ;  /* 0x00018c00ff007b82 */ /* 0x000eb00000000800 */
[----:B------:R-:W4:Y:S01]  /*1000*/  LDC.64 R20, c[0x0][0x620] ;  /* 0x00018800ff147b82 */ /* 0x000f220000000a00 */
[----:B---3--:R-:W-:-:S04]  /*1010*/  ISETP.NE.U32.AND P0, PT, R18, RZ, PT ;  /* 0x000000ff1200720c */ /* 0x008fc80003f05070 */
[----:B------:R-:W-:-:S13]  /*1020*/  ISETP.NE.AND.EX P0, PT, R19, RZ, PT, P0 ;  /* 0x000000ff1300720c */ /* 0x000fda0003f05300 */
[----:B--2-4-:R-:W-:Y:S05]  /*1030*/  @!P0 BRA `(.L_x_13) ;  /* 0x0000000000288947 */ /* 0x014fea0003800000 */
[----:B------:R-:W2:Y:S02]  /*1040*/  LDC R11, c[0x0][0x634] ;  /* 0x00018d00ff0b7b82 */ /* 0x000ea40000000800 */
[----:B--2---:R-:W-:-:S05]  /*1050*/  IADD3 R11, P0, R17, R11, RZ ;  /* 0x0000000b110b7210 */ /* 0x004fca0007f1e0ff */
[----:B0-----:R-:W-:-:S04]  /*1060*/  IMAD.X R13, RZ, RZ, R22, P0 ;  /* 0x000000ffff0d7224 */ /* 0x001fc800000e0616 */
[----:B------:R-:W-:-:S04]  /*1070*/  IMAD.WIDE.U32 R6, R13, R18, RZ ;  /* 0x000000120d067225 */ /* 0x000fc800078e00ff */
[----:B------:R-:W-:-:S04]  /*1080*/  IMAD.WIDE.U32 R8, P0, R11, R19, R6 ;  /* 0x000000130b087225 */ /* 0x000fc80007800006 */
[----:B------:R-:W-:-:S04]  /*1090*/  IMAD.WIDE.U32 R6, R11, R18, RZ ;  /* 0x000000120b067225 */ /* 0x000fc800078e00ff */
[----:B------:R-:W-:Y:S01]  /*10a0*/  IMAD.X R11, RZ, RZ, RZ, P0 ;  /* 0x000000ffff0b7224 */ /* 0x000fe200000e06ff */
[----:B------:R-:W-:Y:S01]  /*10b0*/  IADD3 RZ, P0, R7, R8, RZ ;  /* 0x0000000807ff7210 */ /* 0x000fe20007f1e0ff */
[----:B------:R-:W-:-:S04]  /*10c0*/  IMAD.MOV.U32 R10, RZ, RZ, R9 ;  /* 0x000000ffff0a7224 */ /* 0x000fc800078e0009 */
[----:B------:R-:W-:-:S08]  /*10d0*/  IMAD.WIDE.U32.X R6, R13, R19, R10, P0 ;  /* 0x000000130d067225 */ /* 0x000fd000000e040a */
.L_x_13:
[-CC-:B------:R-:W-:Y:S01]  /*10e0*/  SHF.R.U64 R27, R6, R0.reuse, R7.reuse ;  /* 0x00000000061b7219 */ /* 0x180fe20000001207 */
[----:B------:R-:W2:Y:S01]  /*10f0*/  LDC.64 R24, c[0x0][0x640] ;  /* 0x00019000ff187b82 */ /* 0x000ea20000000a00 */
[----:B------:R-:W-:Y:S01]  /*1100*/  SHF.R.U32.HI R0, RZ, R0, R7 ;  /* 0x00000000ff007219 */ /* 0x000fe20000011607 */
[----:B------:R-:W-:Y:S01]  /*1110*/  IMAD.MOV.U32 R6, RZ, RZ, R17 ;  /* 0x000000ffff067224 */ /* 0x000fe200078e0011 */
[----:B------:R-:W-:-:S05]  /*1120*/  IADD3 R9, P0, RZ, -R27, RZ ;  /* 0x8000001bff097210 */ /* 0x000fca0007f1e0ff */
[----:B------:R-:W3:Y:S01]  /*1130*/  LDC R8, c[0x0][0x618] ;  /* 0x00018600ff087b82 */ /* 0x000ee20000000800 */
[----:B------:R-:W-:-:S04]  /*1140*/  IMAD.X R7, RZ, RZ, ~R0, P0 ;  /* 0x000000ffff077224 */ /* 0x000fc800000e0e00 */
[-C--:B------:R-:W-:Y:S02]  /*1150*/  IMAD R0, R7, R20.reuse, RZ ;  /* 0x0000001407007224 */ /* 0x080fe400078e02ff */
[----:B------:R-:W-:Y:S01]  /*1160*/  IMAD.MOV.U32 R7, RZ, RZ, R22 ;  /* 0x000000ffff077224 */ /* 0x000fe200078e0016 */
[----:B------:R-:W4:Y:S01]  /*1170*/  LDC R11, c[0x0][0x608] ;  /* 0x00018200ff0b7b82 */ /* 0x000f220000000800 */
[----:B-1----:R-:W-:Y:S02]  /*1180*/  IMAD.MOV.U32 R22, RZ, RZ, 0x1 ;  /* 0x00000001ff167424 */ /* 0x002fe400078e00ff */
[----:B------:R-:W-:-:S04]  /*1190*/  IMAD.WIDE.U32 R6, R9, R20, R6 ;  /* 0x0000001409067225 */ /* 0x000fc800078e0006 */
[----:B------:R-:W-:Y:S01]  /*11a0*/  IMAD R9, R9, R21, R0 ;  /* 0x0000001509097224 */ /* 0x000fe200078e0200 */
[----:B------:R-:W1:Y:S01]  /*11b0*/  LDC R23, c[0x0][0x658] ;  /* 0x00019600ff177b82 */ /* 0x000e620000000800 */
[----:B--2---:R-:W-:Y:S01]  /*11c0*/  ISETP.NE.U32.AND P0, PT, R24, RZ, PT ;  /* 0x000000ff1800720c */ /* 0x004fe20003f05070 */
[----:B------:R-:W-:Y:S02]  /*11d0*/  IMAD.MOV.U32 R0, RZ, RZ, -0x1 ;  /* 0xffffffffff007424 */ /* 0x000fe400078e00ff */
[----:B------:R-:W-:Y:S01]  /*11e0*/  IMAD.IADD R7, R7, 0x1, R9 ;  /* 0x0000000107077824 */ /* 0x000fe200078e0209 */
[----:B------:R-:W-:-:S03]  /*11f0*/  ISETP.NE.AND.EX P0, PT, R25, RZ, PT, P0 ;  /* 0x000000ff1900720c */ /* 0x000fc60003f05300 */
[----:B------:R-:W2:Y:S01]  /*1200*/  LDC R21, c[0x0][0x600] ;  /* 0x00018000ff157b82 */ /* 0x000ea20000000800 */
[-CC-:B---3--:R-:W-:Y:S02]  /*1210*/  SHF.R.U64 R19, R6, R8.reuse, R7.reuse ;  /* 0x0000000806137219 */ /* 0x188fe40000001207 */
[----:B------:R-:W-:-:S05]  /*1220*/  SHF.R.U32.HI R6, RZ, R8, R7 ;  /* 0x00000008ff067219 */ /* 0x000fca0000011607 */
[----:B------:R-:W3:Y:S01]  /*1230*/  LDC R18, c[0x0][0x648] ;  /* 0x00019200ff127b82 */ /* 0x000ee20000000800 */
[-CC-:B----4-:R-:W-:Y:S02]  /*1240*/  SHF.R.U64 R28, R19, R11.reuse, R6.reuse ;  /* 0x0000000b131c7219 */ /* 0x190fe40000001206 */
[----:B------:R-:W-:-:S05]  /*1250*/  SHF.R.U32.HI R6, RZ, R11, R6 ;  /* 0x0000000bff067219 */ /* 0x000fca0000011606 */
[----:B------:R-:W4:Y:S01]  /*1260*/  LDC R20, c[0x0][0x638] ;  /* 0x00018e00ff147b82 */ /* 0x000f220000000800 */
[-CC-:B-1----:R-:W-:Y:S02]  /*1270*/  SHF.R.U64 R30, R28, R23.reuse, R6.reuse ;  /* 0x000000171c1e7219 */ /* 0x182fe40000001206 */
[-C--:B------:R-:W-:Y:S02]  /*1280*/  SHF.L.U32 R0, R0, R23.reuse, RZ ;  /* 0x0000001700007219 */ /* 0x080fe400000006ff */
[----:B------:R-:W-:Y:S01]  /*1290*/  SHF.R.U32.HI R7, RZ, R23, R6 ;  /* 0x00000017ff077219 */ /* 0x000fe20000011606 */
[----:B------:R-:W-:Y:S01]  /*12a0*/  IMAD.MOV.U32 R6, RZ, RZ, R30 ;  /* 0x000000ffff067224 */ /* 0x000fe200078e001e */
[----:B0-----:R-:W-:Y:S01]  /*12b0*/  LOP3.LUT R13, RZ, R0, RZ, 0x33, !PT ;  /* 0x00000000ff0d7212 */ /* 0x001fe200078e33ff */
[----:B------:R-:W0:Y:S01]  /*12c0*/  LDC R26, c[0x0][0x610] ;  /* 0x00018400ff1a7b82 */ /* 0x000e220000000800 */
[----:B------:R-:W-:Y:S05]  /*12d0*/  @!P0 BRA `(.L_x_14) ;  /* 0x0000000000288947 */ /* 0x000fea0003800000 */
[----:B------:R-:W1:Y:S02]  /*12e0*/  LDC R11, c[0x0][0x64c] ;  /* 0x00019300ff0b7b82 */ /* 0x000e640000000800 */
[----:B-1----:R-:W-:-:S05]  /*12f0*/  IADD3 R11, P0, R30, R11, RZ ;  /* 0x0000000b1e0b7210 */ /* 0x002fca0007f1e0ff */
[----:B------:R-:W-:-:S04]  /*1300*/  IMAD.X R17, RZ, RZ, R7, P0 ;  /* 0x000000ffff117224 */ /* 0x000fc800000e0607 */
[----:B------:R-:W-:-:S04]  /*1310*/  IMAD.WIDE.U32 R6, R17, R24, RZ ;  /* 0x0000001811067225 */ /* 0x000fc800078e00ff */
[----:B------:R-:W-:-:S04]  /*1320*/  IMAD.WIDE.U32 R8, P0, R11, R25, R6 ;  /* 0x000000190b087225 */ /* 0x000fc80007800006 */
[----:B------:R-:W-:-:S04]  /*1330*/  IMAD.WIDE.U32 R6, R11, R24, RZ ;  /* 0x000000180b067225 */ /* 0x000fc800078e00ff */
[----:B------:R-:W-:Y:S01]  /*1340*/  IMAD.X R11, RZ, RZ, RZ, P0 ;  /* 0x000000ffff0b7224 */ /* 0x000fe200000e06ff */
[----:B------:R-:W-:Y:S01]  /*1350*/  IADD3 RZ, P0, R7, R8, RZ ;  /* 0x0000000807ff7210 */ /* 0x000fe20007f1e0ff */
[----:B------:R-:W-:-:S04]  /*1360*/  IMAD.MOV.U32 R10, RZ, RZ, R9 ;  /* 0x000000ffff0a7224 */ /* 0x000fc800078e0009 */
[----:B------:R-:W-:-:S08]  /*1370*/  IMAD.WIDE.U32.X R6, R17, R25, R10, P0 ;  /* 0x0000001911067225 */ /* 0x000fd000000e040a */
.L_x_14:
[----:B---3--:R-:W-:Y:S01]  /*1380*/  SHF.R.U64 R5, R6, R18, R7 ;  /* 0x0000001206057219 */ /* 0x008fe20000001207 */
[----:B--2---:R-:W-:Y:S01]  /*1390*/  VIADD R6, R21, 0xffffffff ;  /* 0xffffffff15067836 */ /* 0x004fe20000000000 */
[----:B------:R-:W-:Y:S01]  /*13a0*/  SHF.L.U32 R0, R22, R23, RZ ;  /* 0x0000001716007219 */ /* 0x000fe200000006ff */
[----:B------:R-:W-:Y:S01]  /*13b0*/  @P2 IMAD R14, R15, R16, R4 ;  /* 0x000000100f0e2224 */ /* 0x000fe200078e0204 */
[----:B------:R-:W-:Y:S01]  /*13c0*/  LOP3.LUT R13, R28, R13, RZ, 0xc0, !PT ;  /* 0x0000000d1c0d7212 */ /* 0x000fe200078ec0ff */
[----:B------:R-:W-:-:S04]  /*13d0*/  IMAD.MOV R7, RZ, RZ, -R5 ;  /* 0x000000ffff077224 */ /* 0x000fc800078e0a05 */
[----:B------:R-:W-:Y:S01]  /*13e0*/  IMAD R13, R0, R5, R13 ;  /* 0x00000005000d7224 */ /* 0x000fe200078e020d */
[----:B------:R-:W-:Y:S01]  /*13f0*/  LOP3.LUT R5, R19, R6, RZ, 0xc0, !PT ;  /* 0x0000000613057212 */ /* 0x000fe200078ec0ff */
[----:B----4-:R-:W-:Y:S02]  /*1400*/  IMAD R0, R7, R20, R30 ;  /* 0x0000001407007224 */ /* 0x010fe400078e021e */
[----:B------:R-:W-:Y:S02]  /*1410*/  IMAD.MOV.U32 R6, RZ, RZ, 0x1 ;  /* 0x00000001ff067424 */ /* 0x000fe400078e00ff */
[----:B0-----:R-:W-:Y:S02]  /*1420*/  IMAD R4, R13, R26, R14 ;  /* 0x0000001a0d047224 */ /* 0x001fe400078e020e */
[----:B------:R-:W-:Y:S01]  /*1430*/  IMAD R5, R0, R21, R5 ;  /* 0x0000001500057224 */ /* 0x000fe200078e0205 */
[----:B------:R-:W-:-:S04]  /*1440*/  PRMT R0, R6, 0x7610, R0 ;  /* 0x0000761006007816 */ /* 0x000fc80000000000 */
[----:B------:R-:W-:Y:S02]  /*1450*/  SEL R6, R5, R4, !P2 ;  /* 0x0000000405067207 */ /* 0x000fe40005000000 */
[----:B------:R-:W-:-:S03]  /*1460*/  SEL R4, R4, R5, !P2 ;  /* 0x0000000504047207 */ /* 0x000fc60005000000 */
[----:B------:R3:W-:Y:S04]  /*1470*/  STL [R1+0x90], R6 ;  /* 0x0000900601007387 */ /* 0x0007e80000100800 */
[----:B------:R3:W-:Y:S04]  /*1480*/  STL [R1+0x7c], R27 ;  /* 0x00007c1b01007387 */ /* 0x0007e80000100800 */
[----:B------:R3:W-:Y:S02]  /*1490*/  STL [R1+0x8c], R4 ;  /* 0x00008c0401007387 */ /* 0x0007e40000100800 */
.L_x_12:
[----:B------:R-:W-:Y:S05]  /*14a0*/  @!P1 BRA `(.L_x_15) ;  /* 0x00000000000c9947 */ /* 0x000fea0003800000 */
[----:B------:R-:W-:Y:S01]  /*14b0*/  UCGABAR_WAIT ;  /* 0x0000000000007dc7 */ /* 0x000fe20008000000 */
[----:B------:R-:W-:Y:S01]  /*14c0*/  CCTL.IVALL ;  /* 0x00000000ff00798f */ /* 0x000fe20002000000 */
[----:B------:R-:W-:Y:S05]  /*14d0*/  BRA `(.L_x_16) ;  /* 0x0000000000047947 */ /* 0x000fea0003800000 */
.L_x_15:
[----:B------:R-:W-:Y:S06]  /*14e0*/  BAR.SYNC.DEFER_BLOCKING 0x0 ;  /* 0x0000000000007b1d */ /* 0x000fec0000010000 */
.L_x_16:
[----:B------:R-:W-:Y:S05]  /*14f0*/  @!P3 BRA `(.L_x_17) ;  /* 0x000000dc0000b947 */ /* 0x000fea0003800000 */
[----:B------:R-:W-:-:S06]  /*1500*/  UISETP.GT.U32.AND UP0, UPT, UR12, 0x1, UPT ;  /* 0x000000010c00788c */ /* 0x000fcc000bf04070 */
[----:B------:R-:W-:-:S13]  /*1510*/  PLOP3.LUT P0, PT, PT, PT, UP0, 0x80, 0x0 ;  /* 0x000000000000781c */ /* 0x000fda0003f0f008 */
[----:B------:R-:W-:Y:S05]  /*1520*/  @P0 EXIT ;  /* 0x000000000000094d */ /* 0x000fea0003800000 */
.L_x_18:
[----:B------:R-:W-:-:S08]  /*1530*/  NOP ;  /* 0x0000000000007918 */ /* 0x000fd00000000000 */
[----:B------:R-:W4:Y:S02]  /*1540*/  USETMAXREG.TRY_ALLOC.CTAPOOL UP0, 0xe8 ;  /* 0x000000e8000079c8 */ /* 0x000f240008000600 */
[----:B----4-:R-:W-:-:S13]  /*1550*/  PLOP3.LUT P0, PT, PT, PT, UP0, 0x80, 0x0 ;  /* 0x000000000000781c */ /* 0x010fda0003f0f008 */
[----:B------:R-:W-:Y:S05]  /*1560*/  @!P0 BRA `(.L_x_18) ;  /* 0xfffffffc00f08947 */ /* 0x000fea000383ffff */
[----:B------:R-:W-:-:S13]  /*1570*/  LOP3.LUT P0, RZ, R0, 0xff, RZ, 0xc0, !PT ;  /* 0x000000ff00ff7812 */ /* 0x000fda000780c0ff */
[----:B------:R-:W-:Y:S05]  /*1580*/  @!P0 EXIT ;  /* 0x000000000000894d */ /* 0x000fea0003800000 */
[----:B------:R-:W4:Y:S01]  /*1590*/  S2UR UR6, SR_CgaCtaId ;  /* 0x00000000000679c3 */ /* 0x000f220000008800 */
[CC--:B------:R-:W-:Y:S01]  /*15a0*/  LEA.HI R0, R12.reuse, R3.reuse, RZ, 0x2 ;  /* 0x000000030c007211 */ /* 0x0c0fe200078f10ff */
[----:B------:R-:W-:Y:S01]  /*15b0*/  UIADD3 UR7, UR17, -0x1, URZ ;  /* 0xffffffff11077890 */ /* 0x000fe2000fffe03f */
[----:B------:R-:W-:Y:S01]  /*15c0*/  LEA.HI R3, R12, R3, RZ, 0x5 ;  /* 0x000000030c037211 */ /* 0x000fe200078f28ff */
[----:B------:R-:W-:Y:S01]  /*15d0*/  UMOV UR12, 0x400 ;  /* 0x00000400000c7882 */ /* 0x000fe20000000000 */
[--C-:B------:R-:W-:Y:S01]  /*15e0*/  SHF.R.S32.HI R2, RZ, 0x2, R0.reuse ;  /* 0x00000002ff027819 */ /* 0x100fe20000011400 */
[----:B------:R-:W-:Y:S01]  /*15f0*/  UISETP.LT.AND UP0, UPT, UR14, 0x1, UPT ;  /* 0x000000010e00788c */ /* 0x000fe2000bf01270 */
[----:B------:R-:W-:Y:S01]  /*1600*/  SHF.R.S32.HI R5, RZ, 0x1f, R0 ;  /* 0x0000001fff057819 */ /* 0x000fe20000011400 */
[----:B------:R-:W-:Y:S02]  /*1610*/  ULOP3.LUT UR27, UR13, 0x1, URZ, 0xfc, !UPT ;  /* 0x000000010d1b7892 */ /* 0x000fe4000f8efc3f */
[----:B------:R-:W-:Y:S01]  /*1620*/  USEL UR16, UR14, 0x1, UP0 ;  /* 0x000000010e107887 */ /* 0x000fe20008000000 */
[----:B------:R-:W-:Y:S01]  /*1630*/  LEA.HI R5, R5, R2, RZ, 0x3 ;  /* 0x0000000205057211 */ /* 0x000fe200078f18ff */
[----:B------:R-:W-:-:S02]  /*1640*/  UISETP.NE.AND UP0, UPT, UR7, URZ, UPT ;  /* 0x0000003f0700728c */ /* 0x000fc4000bf05270 */
[----:B------:R-:W-:Y:S01]  /*1650*/  USHF.L.U32 UR28, UR14, 0x1, URZ ;  /* 0x000000010e1c7899 */ /* 0x000fe2000800063f */
[----:B------:R-:W-:Y:S01]  /*1660*/  LOP3.LUT R5, R5, 0xfffffff8, RZ, 0xc0, !PT ;  /* 0xfffffff805057812 */ /* 0x000fe200078ec0ff */
[----:B------:R-:W-:Y:S02]  /*1670*/  UIADD3 UR16, -UR16, UR14, URZ ;  /* 0x0000000e10107290 */ /* 0x000fe4000fffe13f */
[----:B------:R-:W-:Y:S02]  /*1680*/  USEL UR30, URZ, 0x1, UP0 ;  /* 0x000000013f1e7887 */ /* 0x000fe40008000000 */
[----:B------:R-:W-:Y:S01]  /*1690*/  IMAD.IADD R2, R2, 0x1, -R5 ;  /* 0x0000000102027824 */ /* 0x000fe200078e0a05 */
[----:B------:R-:W-:Y:S01]  /*16a0*/  SHF.R.S32.HI R5, RZ, 0x5, R3 ;  /* 0x00000005ff057819 */ /* 0x000fe20000011403 */
[----:B----4-:R-:W-:-:S03]  /*16b0*/  ULEA UR12, UR6, UR12, 0x18 ;  /* 0x0000000c060c7291 */ /* 0x010fc6000f8ec03f */
[--C-:B------:R-:W-:Y:S01]  /*16c0*/  SHF.R.S32.HI R3, RZ, 0x1f, R2.reuse ;  /* 0x0000001fff037819 */ /* 0x100fe20000011402 */
[----:B------:R-:W-:Y:S01]  /*16d0*/  USHF.L.U32 UR6, UR7, 0x3, URZ ;  /* 0x0000000307067899 */ /* 0x000fe2000800063f */
[C-C-:B------:R-:W-:Y:S01]  /*16e0*/  IMAD R0, R5.reuse, -0x10, -R2.reuse ;  /* 0xfffffff005007824 */ /* 0x140fe200078e0a02 */
[----:B------:R-:W-:Y:S02]  /*16f0*/  UIADD3 UR29, UR12, 0x40, URZ ;  /* 0x000000400c1d7890 */ /* 0x000fe4000fffe03f */
[----:B------:R-:W-:Y:S01]  /*1700*/  ULOP3.LUT UR6, UR6, 0x8, URZ, 0xc0, !UPT ;  /* 0x0000000806067892 */ /* 0x000fe2000f8ec03f */
[----:B------:R-:W-:Y:S01]  /*1710*/  IMAD.WIDE R2, R5, 0x10, R2 ;  /* 0x0000001005027825 */ /* 0x000fe200078e0202 */
[----:B------:R-:W-:Y:S02]  /*1720*/  ULEA UR17, UR17, UR29, 0x3 ;  /* 0x0000001d11117291 */ /* 0x000fe4000f8e183f */
[----:B------:R-:W-:Y:S02]  /*1730*/  ULOP3.LUT UR31, UR6, 0x8, URZ, 0x3c, !UPT ;  /* 0x00000008061f7892 */ /* 0x000fe4000f8e3c3f */
[----:B------:R-:W-:-:S03]  /*1740*/  ULOP3.LUT UR18, UR6, 0x18, URZ, 0x3c, !UPT ;  /* 0x0000001806127892 */ /* 0x000fc6000f8e3c3f */
[----:B------:R-:W-:Y:S02]  /*1750*/  ULDC UR6, c[0x0][0x284] ;  /* 0x0000a10000067ab9 */ /* 0x000fe40000000800 */
[----:B------:R-:W-:-:S05]  /*1760*/  VIADD R0, R0, UR6 ;  /* 0x0000000600007c36 */ /* 0x000fca0008000000 */
[----:B------:R4:W-:Y:S04]  /*1770*/  STL [R1+0x94], R0 ;  /* 0x0000940001007387 */ /* 0x0009e80000100800 */
[----:B------:R4:W-:Y:S02]  /*1780*/  STL.64 [R1+0x98], R2 ;  /* 0x0000980201007387 */ /* 0x0009e40000100a00 */
.L_x_301:
[----:B----4-:R-:W-:Y:S01]  /*1790*/  IMAD.U32 R0, RZ, RZ, UR30 ;  /* 0x0000001eff007e24 */ /* 0x010fe2000f8e00ff */
[----:B0-2---:R-:W4:Y:S01]  /*17a0*/  LDC R2, c[0x0][0x28c] ;  /* 0x0000a300ff027b82 */ /* 0x005f220000000800 */
[----:B------:R-:W-:Y:S01]  /*17b0*/  UMOV UR6, URZ ;  /* 0x0000003f00067c82 */ /* 0x000fe20008000000 */
[----:B------:R-:W-:Y:S02]  /*17c0*/  UMOV UR19, UR5 ;  /* 0x0000000500137c82 */ /* 0x000fe40008000000 */
[----:B------:R-:W-:-:S04]  /*17d0*/  SHF.L.U32 R0, R0, 0x1f, RZ ;  /* 0x0000001f00007819 */ /* 0x000fc800000006ff */
[----:B------:R-:W5:Y:S01]  /*17e0*/  SYNCS.PHASECHK.TRANS64.TRYWAIT P0, [UR17+-0x8], R0 ;  /* 0xfffff800ff0075a7 */ /* 0x000f620008000151 */
[----:B----4-:R-:W-:Y:S01]  /*17f0*/  ISETP.GE.AND P1, PT, R2, 0x1, PT ;  /* 0x000000010200780c */ /* 0x010fe20003f26270 */
[----:B-----5:R-:W-:-:S12]  /*1800*/  @!P0 BRA `(.L_x_19) ;  /* 0x000000e800908947 */ /* 0x020fd80003800000 */
.L_x_322:
[----:B------:R0:W-:Y:S01]  /*1810*/  STL [R1+0x74], RZ ;  /* 0x000074ff01007387 */ /* 0x0001e20000100800 */
[----:B------:R-:W-:Y:S01]  /*1820*/  UMOV UR7, URZ ;  /* 0x0000003f00077c82 */ /* 0x000fe20008000000 */
[----:B------:R-:W-:Y:S01]  /*1830*/  UMOV UR8, URZ ;  /* 0x0000003f00087c82 */ /* 0x000fe20008000000 */
[----:B----4-:R-:W-:Y:S01]  /*1840*/  IMAD.MOV.U32 R0, RZ, RZ, RZ ;  /* 0x000000ffff007224 */ /* 0x010fe200078e00ff */
[----:B------:R4:W-:Y:S01]  /*1850*/  STL [R1+0x70], RZ ;  /* 0x000070ff01007387 */ /* 0x0009e20000100800 */
[----:B------:R-:W-:Y:S02]  /*1860*/  CS2R R2, SRZ ;  /* 0x0000000000027805 */ /* 0x000fe4000001ff00 */
[----:B---3--:R-:W-:Y:S02]  /*1870*/  CS2R R4, SRZ ;  /* 0x0000000000047805 */ /* 0x008fe4000001ff00 */
[----:B--2---:R-:W-:Y:S01]  /*1880*/  CS2R R6, SRZ ;  /* 0x0000000000067805 */ /* 0x004fe2000001ff00 */
[----:B------:R4:W-:Y:S01]  /*1890*/  STL [R1+0x6c], RZ ;  /* 0x00006cff01007387 */ /* 0x0009e20000100800 */
[----:B------:R-:W-:-:S02]  /*18a0*/  CS2R R8, SRZ ;  /* 0x0000000000087805 */ /* 0x000fc4000001ff00 */
[----:B0-----:R-:W-:Y:S02]  /*18b0*/  CS2R R10, SRZ ;  /* 0x00000000000a7805 */ /* 0x001fe4000001ff00 */
[----:B------:R-:W-:Y:S01]  /*18c0*/  CS2R R12, SRZ ;  /* 0x00000000000c7805 */ /* 0x000fe2000001ff00 */
[----:B------:R4:W-:Y:S01]  /*18d0*/  STL [R1+0x68], RZ ;  /* 0x000068ff01007387 */ /* 0x0009e20000100800 */
[----:B------:R-:W-:Y:S02]  /*18e0*/  CS2R R14, SRZ ;  /* 0x00000000000e7805 */ /* 0x000fe4000001ff00 */
[----:B-1----:R-:W-:Y:S02]  /*18f0*/  CS2R R16, SRZ ;  /* 0x0000000000107805 */ /* 0x002fe4000001ff00 */
[----:B------:R-:W-:Y:S01]  /*1900*/  CS2R R18, SRZ ;  /* 0x0000000000127805 */ /* 0x000fe2000001ff00 */
[----:B------:R4:W-:Y:S01]  /*1910*/  STL [R1+0x64], RZ ;  /* 0x000064ff01007387 */ /* 0x0009e20000100800 */
[----:B------:R-:W-:-:S02]  /*1920*/  CS2R R20, SRZ ;  /* 0x0000000000147805 */ /* 0x000fc4000001ff00 */
[----:B------:R-:W-:Y:S02]  /*1930*/  CS2R R22, SRZ ;  /* 0x0000000000167805 */ /* 0x000fe4000001ff00 */
[----:B------:R-:W-:Y:S01]  /*1940*/  CS2R R152, SRZ ;  /* 0x0000000000987805 */ /* 0x000fe2000001ff00 */
[----:B------:R4:W-:Y:S01]  /*1950*/  STL [R1+0x60], RZ ;  /* 0x000060ff01007387 */ /* 0x0009e20000100800 */
[----:B------:R-:W-:Y:S02]  /*1960*/  CS2R R154, SRZ ;  /* 0x00000000009a7805 */ /* 0x000fe4000001ff00 */
[----:B------:R-:W-:Y:S02]  /*1970*/  CS2R R156, SRZ ;  /* 0x00000000009c7805 */ /* 0x000fe4000001ff00 */
        /* <DEDUP_REMOVED lines=46> */
[----:B------:R-:W-:Y:S01]  /*1c60*/  IMAD.MOV.U32 R226, RZ, RZ, RZ ;  /* 0x000000ffffe27224 */ /* 0x000fe200078e00ff */
[----:B------:R-:W-:Y:S01]  /*1c70*/  CS2R R24, SRZ ;  /* 0x0000000000187805 */ /* 0x000fe2000001ff00 */
[----:B------:R-:W-:Y:S01]  /*1c80*/  IMAD.U32 R227, RZ, RZ, UR4 ;  /* 0x00000004ffe37e24 */ /* 0x000fe2000f8e00ff */
[----:B------:R4:W-:Y:S01]  /*1c90*/  STL [R1+0x2c], RZ ;  /* 0x00002cff01007387 */ /* 0x0009e20000100800 */
[----:B------:R-:W-:Y:S02]  /*1ca0*/  CS2R R26, SRZ ;  /* 0x00000000001a7805 */ /* 0x000fe4000001ff00 */
[----:B------:R-:W-:-:S02]  /*1cb0*/  CS2R R28, SRZ ;  /* 0x00000000001c7805 */ /* 0x000fc4000001ff00 */
[----:B------:R-:W-:Y:S01]  /*1cc0*/  CS2R R30, SRZ ;  /* 0x00000000001e7805 */ /* 0x000fe2000001ff00 */
[----:B------:R4:W-:Y:S01]  /*1cd0*/  STL [R1+0x28], RZ ;  /* 0x000028ff01007387 */ /* 0x0009e20000100800 */
[----:B------:R-:W-:Y:S02]  /*1ce0*/  CS2R R32, SRZ ;  /* 0x0000000000207805 */ /* 0x000fe4000001ff00 */
[----:B------:R-:W-:Y:S02]  /*1cf0*/  CS2R R34, SRZ ;  /* 0x0000000000227805 */ /* 0x000fe4000001ff00 */
[----:B------:R-:W-:Y:S01]  /*1d00*/  CS2R R36, SRZ ;  /* 0x0000000000247805 */ /* 0x000fe2000001ff00 */
        /* <DEDUP_REMOVED lines=36> */
[----:B------:R4:W-:Y:S01]  /*1f50*/  STL [R1], RZ ;  /* 0x000000ff01007387 */ /* 0x0009e20000100800 */
[----:B------:R-:W-:Y:S02]  /*1f60*/  CS2R R92, SRZ ;  /* 0x00000000005c7805 */ /* 0x000fe4000001ff00 */
[----:B------:R-:W-:Y:S02]  /*1f70*/  CS2R R94, SRZ ;  /* 0x00000000005e7805 */ /* 0x000fe4000001ff00 */
[----:B------:R-:W-:Y:S02]  /*1f80*/  CS2R R96, SRZ ;  /* 0x0000000000607805 */ /* 0x000fe4000001ff00 */
[----:B------:R-:W-:Y:S02]  /*1f90*/  CS2R R98, SRZ ;  /* 0x0000000000627805 */ /* 0x000fe4000001ff00 */
[----:B------:R-:W-:-:S02]  /*1fa0*/  CS2R R100, SRZ ;  /* 0x0000000000647805 */ /* 0x000fc4000001ff00 */
[----:B------:R-:W-:Y:S02]  /*1fb0*/  CS2R R102, SRZ ;  /* 0x0000000000667805 */ /* 0x000fe4000001ff00 */
        /* <DEDUP_REMOVED lines=23> */
[----:B------:R-:W-:Y:S01]  /*2130*/  CS2R R150, SRZ ;  /* 0x0000000000967805 */ /* 0x000fe2000001ff00 */
[----:B----4-:R-:W-:Y:S06]  /*2140*/  @!P1 BRA `(.L_x_20) ;  /* 0x0000001000749947 */ /* 0x010fec0003800000 */
[----:B------:R-:W-:-:S06]  /*2150*/  UISETP.NE.AND UP0, UPT, UR27, 0x3, UPT ;  /* 0x000000031b00788c */ /* 0x000fcc000bf05270 */
[----:B------:R-:W-:-:S13]  /*2160*/  PLOP3.LUT P1, PT, PT, PT, UP0, 0x80, 0x0 ;  /* 0x000000000000781c */ /* 0x000fda0003f2f008 */
[----:B------:R-:W-:Y:S05]  /*2170*/  @!P1 BRA `(.L_x_21) ;  /* 0x0000000000049947 */ /* 0x000fea0003800000 */
[----:B------:R-:W-:Y:S01]  /*2180*/  BPT.TRAP 0x1 ;  /* 0x000000040000795c */ /* 0x000fe20000300000 */
.L_x_21:
[----:B------:R-:W-:Y:S01]  /*2190*/  ULEA UR6, UR5, UR12, 0x3 ;  /* 0x0000000c05067291 */ /* 0x000fe2000f8e183f */
[----:B------:R-:W-:-:S05]  /*21a0*/  IMAD.U32 R0, RZ, RZ, UR4 ;  /* 0x00000004ff007e24 */ /* 0x000fca000f8e00ff */
[----:B------:R-:W-:-:S04]  /*21b0*/  SHF.L.U32 R0, R0, 0x1f, RZ ;  /* 0x0000001f00007819 */ /* 0x000fc800000006ff */
[----:B------:R0:W1:Y:S01]  /*21c0*/  SYNCS.PHASECHK.TRANS64.TRYWAIT P0, [UR6], R0 ;  /* 0x00000000ff0075a7 */ /* 0x0000620008000146 */
[----:B------:R-:W-:Y:S05]  /*21d0*/  @!P1 BRA `(.L_x_22) ;  /* 0x0000000000049947 */ /* 0x000fea0003800000 */
[----:B------:R-:W-:Y:S01]  /*21e0*/  BPT.TRAP 0x1 ;  /* 0x000000040000795c */ /* 0x000fe20000300000 */
.L_x_22:
[----:B-1----:R-:W-:Y:S05]  /*21f0*/  @P0 BRA `(.L_x_23) ;  /* 0x0000000000080947 */ /* 0x002fea0003800000 */
[----:B------:R-:W1:Y:S02]  /*2200*/  SYNCS.PHASECHK.TRANS64.TRYWAIT P0, [UR6], R0 ;  /* 0x00000000ff0075a7 */ /* 0x000e640008000146 */
[----:B-1----:R-:W-:Y:S05]  /*2210*/  @!P0 BRA `(.L_x_24) ;  /* 0x000000e000248947 */ /* 0x002fea0003800000 */
.L_x_23:
[----:B------:R-:W-:Y:S01]  /*2220*/  UIADD3 UR6, UR12, 0x100, URZ ;  /* 0x000001000c067890 */ /* 0x000fe2000fffe03f */
[----:B------:R-:W-:Y:S01]  /*2230*/  WARPGROUP.ARRIVE ;  /* 0x00000000000079c5 */ /* 0x000fe20000000000 */
[----:B------:R-:W-:Y:S01]  /*2240*/  UIADD3 UR7, UR12, 0x3100, URZ ;  /* 0x000031000c077890 */ /* 0x000fe2000fffe03f */
[----:B------:R2:W-:Y:S01]  /*2250*/  STL [R1+0x74], RZ ;  /* 0x000074ff01007387 */ /* 0x0005e20000100800 */
[----:B------:R-:W-:Y:S01]  /*2260*/  USHF.R.U32.HI UR6, URZ, 0x4, UR6 ;  /* 0x000000043f067899 */ /* 0x000fe20008011606 */
[----:B01----:R-:W-:Y:S01]  /*2270*/  IMAD.MOV.U32 R0, RZ, RZ, RZ ;  /* 0x000000ffff007224 */ /* 0x003fe200078e00ff */
[----:B------:R-:W-:Y:S01]  /*2280*/  USHF.R.U32.HI UR7, URZ, 0x4, UR7 ;  /* 0x000000043f077899 */ /* 0x000fe20008011607 */
[----:B------:R2:W-:Y:S01]  /*2290*/  STL [R1+0x70], RZ ;  /* 0x000070ff01007387 */ /* 0x0005e20000100800 */
[----:B------:R-:W-:Y:S01]  /*22a0*/  ULOP3.LUT UR6, UR6, 0x3fff, URZ, 0xc0, !UPT ;  /* 0x00003fff06067892 */ /* 0x000fe2000f8ec03f */
[----:B------:R-:W-:Y:S01]  /*22b0*/  CS2R R2, SRZ ;  /* 0x0000000000027805 */ /* 0x000fe2000001ff00 */
[----:B------:R-:W-:Y:S01]  /*22c0*/  ULOP3.LUT UR7, UR7, 0x3fff, URZ, 0xc0, !UPT ;  /* 0x00003fff07077892 */ /* 0x000fe2000f8ec03f */
[----:B------:R2:W-:Y:S01]  /*22d0*/  STL [R1+0x6c], RZ ;  /* 0x00006cff01007387 */ /* 0x0005e20000100800 */
[----:B------:R-:W-:Y:S01]  /*22e0*/  ULOP3.LUT UR6, UR6, 0x10000, URZ, 0xfc, !UPT ;  /* 0x0001000006067892 */ /* 0x000fe2000f8efc3f */
[----:B------:R-:W-:Y:S01]  /*22f0*/  CS2R R4, SRZ ;  /* 0x0000000000047805 */ /* 0x000fe2000001ff00 */
[----:B------:R-:W-:Y:S01]  /*2300*/  ULOP3.LUT UR7, UR7, 0x10000, URZ, 0xfc, !UPT ;  /* 0x0001000007077892 */ /* 0x000fe2000f8efc3f */
[----:B------:R2:W-:Y:S01]  /*2310*/  STL [R1+0x68], RZ ;  /* 0x000068ff01007387 */ /* 0x0005e20000100800 */
[----:B------:R-:W-:Y:S01]  /*2320*/  ULEA UR8, UR5, UR6, 0x8 ;  /* 0x0000000605087291 */ /* 0x000fe2000f8e403f */
[----:B------:R-:W-:Y:S01]  /*2330*/  CS2R R6, SRZ ;  /* 0x0000000000067805 */ /* 0x000fe2000001ff00 */
[----:B------:R-:W-:Y:S01]  /*2340*/  ULEA UR10, UR5, UR7, 0xa ;  /* 0x00000007050a7291 */ /* 0x000fe2000f8e503f */
[----:B------:R2:W-:Y:S01]  /*2350*/  STL [R1+0x64], RZ ;  /* 0x000064ff01007387 */ /* 0x0005e20000100800 */
[----:B------:R-:W-:Y:S01]  /*2360*/  UMOV UR9, 0x80000020 ;  /* 0x8000002000097882 */ /* 0x000fe20000000000 */
[----:B------:R-:W-:Y:S01]  /*2370*/  UMOV UR11, 0x80000020 ;  /* 0x80000020000b7882 */ /* 0x000fe20000000000 */
[----:B------:R-:W-:Y:S01]  /*2380*/  ULDC UR7, c[0x0][0x50c] ;  /* 0x0001430000077ab9 */ /* 0x000fe20000000800 */
[----:B------:R2:W-:Y:S01]  /*2390*/  STL [R1+0x60], RZ ;  /* 0x000060ff01007387 */ /* 0x0005e20000100800 */
[----:B------:R-:W-:Y:S01]  /*23a0*/  UISETP.NE.AND UP0, UPT, UR7, 0x2, UPT ;  /* 0x000000020700788c */ /* 0x000fe2000bf05270 */
[----:B------:R-:W-:Y:S01]  /*23b0*/  CS2R R8, SRZ ;  /* 0x0000000000087805 */ /* 0x000fe2000001ff00 */
[----:B------:R-:W-:Y:S01]  /*23c0*/  UMOV UR6, 0x2 ;  /* 0x0000000200067882 */ /* 0x000fe20000000000 */
[----:B------:R-:W-:Y:S01]  /*23d0*/  QGMMA.64x256x32.F32.E4M3.E4M3 R24, gdesc[UR8], RZ, !UPT ;  /* 0x03e00000081879f3 */ /* 0x000fe2000c7008ff */
[----:B------:R2:W-:Y:S01]  /*23e0*/  STL [R1+0x5c], RZ ;  /* 0x00005cff01007387 */ /* 0x0005e20000100800 */
[----:B------:R-:W-:Y:S01]  /*23f0*/  USEL UR7, URZ, 0x1, UP0 ;  /* 0x000000013f077887 */ /* 0x000fe20008000000 */
[----:B------:R-:W-:Y:S01]  /*2400*/  CS2R R10, SRZ ;  /* 0x00000000000a7805 */ /* 0x000fe2000001ff00 */
[----:B------:R-:W-:Y:S01]  /*2410*/  UIADD3 UR8, UR8, 0x2, URZ ;  /* 0x0000000208087890 */ /* 0x000fe2000fffe03f */
[----:B------:R2:W-:Y:S01]  /*2420*/  STL [R1+0x58], RZ ;  /* 0x000058ff01007387 */ /* 0x0005e20000100800 */
[----:B------:R-:W-:Y:S01]  /*2430*/  UIADD3 UR10, UR10, 0x2, URZ ;  /* 0x000000020a0a7890 */ /* 0x000fe2000fffe03f */
[----:B------:R-:W-:-:S02]  /*2440*/  CS2R R12, SRZ ;  /* 0x00000000000c7805 */ /* 0x000fc4000001ff00 */
[----:B------:R-:W-:Y:S01]  /*2450*/  ISETP.NE.AND P0, PT, RZ, UR7, PT ;  /* 0x00000007ff007c0c */ /* 0x000fe2000bf05270 */
[----:B------:R2:W-:Y:S01]  /*2460*/  STL [R1+0x54], RZ ;  /* 0x000054ff01007387 */ /* 0x0005e20000100800 */
[----:B------:R-:W-:Y:S01]  /*2470*/  UMOV UR9, 0x80000020 ;  /* 0x8000002000097882 */ /* 0x000fe20000000000 */
[----:B------:R-:W-:Y:S01]  /*2480*/  UMOV UR11, 0x80000020 ;  /* 0x80000020000b7882 */ /* 0x000fe20000000000 */
        /* <DEDUP_REMOVED lines=55> */
[----:B------:R-:W-:Y:S01]  /*2800*/  CS2R R224, SRZ ;  /* 0x0000000000e07805 */ /* 0x000fe2000001ff00 */
[----:B------:R-:W-:Y:S01]  /*2810*/  IMAD.MOV.U32 R226, RZ, RZ, RZ ;  /* 0x000000ffffe27224 */ /* 0x000fe200078e00ff */
[----:B------:R2:W-:Y:S04]  /*2820*/  STL [R1+0x18], RZ ;  /* 0x000018ff01007387 */ /* 0x0005e80000100800 */
[----:B------:R2:W-:Y:S04]  /*2830*/  STL [R1+0x14], RZ ;  /* 0x000014ff01007387 */ /* 0x0005e80000100800 */
[----:B------:R2:W-:Y:S04]  /*2840*/  STL [R1+0x10], RZ ;  /* 0x000010ff01007387 */ /* 0x0005e80000100800 */
[----:B------:R2:W-:Y:S04]  /*2850*/  STL [R1+0xc], RZ ;  /* 0x00000cff01007387 */ /* 0x0005e80000100800 */
[----:B------:R2:W-:Y:S04]  /*2860*/  STL [R1+0x8], RZ ;  /* 0x000008ff01007387 */ /* 0x0005e80000100800 */
[----:B------:R2:W-:Y:S04]  /*2870*/  STL [R1+0x4], RZ ;  /* 0x000004ff01007387 */ /* 0x0005e80000100800 */
[----:B------:R2:W-:Y:S01]  /*2880*/  STL [R1], RZ ;  /* 0x000000ff01007387 */ /* 0x0005e20000100800 */
[----:B------:R-:W-:Y:S01]  /*2890*/  QGMMA.64x256x32.F32.E4M3.E4M3 R24, gdesc[UR8], R24, gsb0 ;  /* 0x03e00000081879f3 */ /* 0x000fe20008000818 */
[----:B------:R-:W-:Y:S05]  /*28a0*/  @!P0 BRA `(.L_x_25) ;  /* 0x0000000800808947 */ /* 0x000fea0003800000 */
[----:B------:R-:W-:Y:S02]  /*28b0*/  WARPGROUP.DEPBAR.LE gsb0, 0x0 ;  /* 0x00008000000079c5 */ /* 0x000fe40000010000 */
[----:B------:R-:W-:-:S01]  /*28c0*/  FADD R227, RZ, R122 ;  /* 0x0000007affe37221 */ /* 0x000fc20000000000 */
[----:B------:R-:W-:Y:S01]  /*28d0*/  FADD R226, RZ, R24 ;  /* 0x00000018ffe27221 */ /* 0x000fe20000000000 */
[----:B------:R-:W-:-:S01]  /*28e0*/  FADD R225, RZ, R25 ;  /* 0x00000019ffe17221 */ /* 0x000fc20000000000 */
[----:B------:R-:W-:Y:S01]  /*28f0*/  FADD R224, RZ, R26 ;  /* 0x0000001affe07221 */ /* 0x000fe20000000000 */
[----:B------:R-:W-:-:S01]  /*2900*/  FADD R223, RZ, R27 ;  /* 0x0000001bffdf7221 */ /* 0x000fc20000000000 */
[----:B------:R0:W-:Y:S01]  /*2910*/  STL [R1], R227 ;  /* 0x000000e301007387 */ /* 0x0001e20000100800 */
[----:B------:R-:W-:-:S01]  /*2920*/  FADD R222, RZ, R28 ;  /* 0x0000001cffde7221 */ /* 0x000fc20000000000 */
[----:B------:R-:W-:Y:S01]  /*2930*/  FADD R221, RZ, R29 ;  /* 0x0000001dffdd7221 */ /* 0x000fe20000000000 */
[----:B------:R-:W-:-:S01]  /*2940*/  FADD R220, RZ, R30 ;  /* 0x0000001effdc7221 */ /* 0x000fc20000000000 */
[----:B------:R-:W-:Y:S01]  /*2950*/  FADD R219, RZ, R31 ;  /* 0x0000001fffdb7221 */ /* 0x000fe20000000000 */
[----:B------:R-:W-:-:S01]  /*2960*/  FADD R218, RZ, R32 ;  /* 0x00000020ffda7221 */ /* 0x000fc20000000000 */
[----:B------:R-:W-:Y:S01]  /*2970*/  FADD R217, RZ, R33 ;  /* 0x00000021ffd97221 */ /* 0x000fe20000000000 */
[----:B------:R-:W-:-:S01]  /*2980*/  FADD R216, RZ, R34 ;  /* 0x00000022ffd87221 */ /* 0x000fc20000000000 */
[----:B------:R-:W-:Y:S01]  /*2990*/  FADD R215, RZ, R35 ;  /* 0x00000023ffd77221 */ /* 0x000fe20000000000 */
[----:B------:R-:W-:-:S01]  /*29a0*/  FADD R214, RZ, R36 ;  /* 0x00000024ffd67221 */ /* 0x000fc20000000000 */
[----:B0-----:R-:W-:Y:S01]  /*29b0*/  FADD R227, RZ, R123 ;  /* 0x0000007bffe37221 */ /* 0x001fe20000000000 */
[----:B------:R-:W-:-:S01]  /*29c0*/  FADD R213, RZ, R37 ;  /* 0x00000025ffd57221 */ /* 0x000fc20000000000 */
[----:B------:R-:W-:Y:S01]  /*29d0*/  FADD R212, RZ, R38 ;  /* 0x00000026ffd47221 */ /* 0x000fe20000000000 */
[----:B------:R-:W-:-:S01]  /*29e0*/  FADD R211, RZ, R39 ;  /* 0x00000027ffd37221 */ /* 0x000fc20000000000 */
[----:B------:R-:W-:Y:S01]  /*29f0*/  FADD R210, RZ, R40 ;  /* 0x00000028ffd27221 */ /* 0x000fe20000000000 */
[----:B------:R0:W-:Y:S01]  /*2a00*/  STL [R1+0x4], R227 ;  /* 0x000004e301007387 */ /* 0x0001e20000100800 */
        /* <DEDUP_REMOVED lines=93> */
[----:B------:R-:W-:Y:S01]  /*2fe0*/  UMOV UR6, URZ ;  /* 0x0000003f00067c82 */ /* 0x000fe20008000000 */
[----:B0-----:R-:W-:-:S05]  /*2ff0*/  FADD R227, RZ, R130 ;  /* 0x00000082ffe37221 */ /* 0x001fca0000000000 */
[----:B------:R0:W-:Y:S02]  /*3000*/  STL [R1+0x20], R227 ;  /* 0x000020e301007387 */ /* 0x0001e40000100800 */
        /* <DEDUP_REMOVED lines=42> */
.L_x_25:
[----:B------:R-:W-:-:S04]  /*32b0*/  UIADD3 UR19, UR5, 0x1, URZ ;  /* 0x0000000105137890 */ /* 0x000fc8000fffe03f */
[----:B------:R-:W-:-:S04]  /*32c0*/  UISETP.NE.AND UP0, UPT, UR19, 0x3, UPT ;  /* 0x000000031300788c */ /* 0x000fc8000bf05270 */
[----:B------:R-:W-:Y:S02]  /*32d0*/  USEL UR8, URZ, 0x1, UP0 ;  /* 0x000000013f087887 */ /* 0x000fe40008000000 */
[----:B------:R-:W-:Y:S02]  /*32e0*/  USEL UR19, UR19, URZ, UP0 ;  /* 0x0000003f13137287 */ /* 0x000fe40008000000 */
[----:B------:R-:W-:-:S06]  /*32f0*/  ULOP3.LUT UR8, UR4, UR8, URZ, 0x3c, !UPT ;  /* 0x0000000804087292 */ /* 0x000fcc000f8e3c3f */
[----:B0-----:R-:W-:Y:S01]  /*3300*/  IMAD.U32 R227, RZ, RZ, UR8 ;  /* 0x00000008ffe37e24 */ /* 0x001fe2000f8e00ff */
[----:B------:R-:W-:-:S06]  /*3310*/  UMOV UR8, 0x1 ;  /* 0x0000000100087882 */ /* 0x000fcc0000000000 */
.L_x_20:
[----:B------:R-:W-:-:S06]  /*3320*/  UISETP.GE.AND UP0, UPT, UR16, 0x1, UPT ;  /* 0x000000011000788c */ /* 0x000fcc000bf06270 */
[----:B------:R-:W-:-:S13]  /*3330*/  PLOP3.LUT P0, PT, PT, PT, UP0, 0x80, 0x0 ;  /* 0x000000000000781c */ /* 0x000fda0003f0f008 */
[----:B------:R-:W-:Y:S05]  /*3340*/  @!P0 BRA `(.L_x_26) ;  /* 0x0000001000a48947 */ /* 0x000fea0003800000 */
[----:B------:R-:W-:Y:S01]  /*3350*/  IMAD.U32 R228, RZ, RZ, UR16 ;  /* 0x00000010ffe47e24 */ /* 0x000fe2000f8e00ff */
[----:B------:R-:W-:Y:S01]  /*3360*/  UMOV UR26, UR5 ;  /* 0x00000005001a7c82 */ /* 0x000fe20008000000 */
[----:B------:R-:W-:-:S05]  /*3370*/  ULDC UR32, c[0x0][0x50c] ;  /* 0x0001430000207ab9 */ /* 0x000fca0000000800 */
.L_x_34:
[----:B------:R-:W-:-:S06]  /*3380*/  UISETP.NE.AND UP0, UPT, UR27, 0x3, UPT ;  /* 0x000000031b00788c */ /* 0x000fcc000bf05270 */
[----:B------:R-:W-:-:S13]  /*3390*/  PLOP3.LUT P1, PT, PT, PT, UP0, 0x80, 0x0 ;  /* 0x000000000000781c */ /* 0x000fda0003f2f008 */
[----:B-1---5:R-:W-:Y:S05]  /*33a0*/  @!P1 BRA `(.L_x_27) ;  /* 0x0000000000049947 */ /* 0x022fea0003800000 */
[----:B------:R-:W-:Y:S01]  /*33b0*/  BPT.TRAP 0x1 ;  /* 0x000000040000795c */ /* 0x000fe20000300000 */
.L_x_27:
[----:B------:R-:W-:Y:S01]  /*33c0*/  ULEA UR9, UR19, UR12, 0x3 ;  /* 0x0000000c13097291 */ /* 0x000fe2000f8e183f */
[----:B------:R-:W-:-:S08]  /*33d0*/  SHF.L.U32 R229, R227, 0x1f, RZ ;  /* 0x0000001fe3e57819 */ /* 0x000fd000000006ff */
[----:B------:R0:W1:Y:S01]  /*33e0*/  SYNCS.PHASECHK.TRANS64.TRYWAIT P0, [UR9], R229 ;  /* 0x000000e5ff0075a7 */ /* 0x0000620008000149 */
[----:B------:R-:W-:Y:S05]  /*33f0*/  @!P1 BRA `(.L_x_28) ;  /* 0x0000000000049947 */ /* 0x000fea0003800000 */
[----:B------:R-:W-:Y:S01]  /*3400*/  BPT.TRAP 0x1 ;  /* 0x000000040000795c */ /* 0x000fe20000300000 */
.L_x_28:
[----:B-1----:R-:W-:Y:S05]  /*3410*/  @P0 BRA `(.L_x_29) ;  /* 0x0000000000080947 */ /* 0x002fea0003800000 */
[----:B------:R-:W1:Y:S02]  /*3420*/  SYNCS.PHASECHK.TRANS64.TRYWAIT P0, [UR9], R229 ;  /* 0x000000e5ff0075a7 */ /* 0x000e640008000149 */
[----:B-1----:R-:W-:Y:S05]  /*3430*/  @!P0 BRA `(.L_x_30) ;  /* 0x000000cc00b48947 */ /* 0x002fea0003800000 */
.L_x_29:
[----:B------:R-:W-:Y:S01]  /*3440*/  UIADD3 UR9, UR12, 0x100, URZ ;  /* 0x000001000c097890 */ /* 0x000fe2000fffe03f */
[----:B------:R-:W-:Y:S01]  /*3450*/  WARPGROUP.ARRIVE ;  /* 0x00000000000079c5 */ /* 0x000fe20000000000 */
[----:B------:R-:W-:Y:S02]  /*3460*/  UIADD3 UR10, UR12, 0x3100, URZ ;  /* 0x000031000c0a7890 */ /* 0x000fe4000fffe03f */
[----:B------:R-:W-:Y:S02]  /*3470*/  UISETP.NE.AND UP0, UPT, UR7, URZ, UPT ;  /* 0x0000003f0700728c */ /* 0x000fe4000bf05270 */
[----:B------:R-:W-:Y:S02]  /*3480*/  USHF.R.U32.HI UR9, URZ, 0x4, UR9 ;  /* 0x000000043f097899 */ /* 0x000fe40008011609 */
[----:B------:R-:W-:Y:S02]  /*3490*/  USHF.R.U32.HI UR10, URZ, 0x4, UR10 ;  /* 0x000000043f0a7899 */ /* 0x000fe4000801160a */
[----:B------:R-:W-:-:S02]  /*34a0*/  USEL UR8, UR8, URZ, !UP0 ;  /* 0x0000003f08087287 */ /* 0x000fc4000c000000 */
[----:B------:R-:W-:Y:S02]  /*34b0*/  ULOP3.LUT UR9, UR9, 0x3fff, URZ, 0xc0, !UPT ;  /* 0x00003fff09097892 */ /* 0x000fe4000f8ec03f */
[----:B------:R-:W-:Y:S02]  /*34c0*/  ULOP3.LUT UR10, UR10, 0x3fff, URZ, 0xc0, !UPT ;  /* 0x00003fff0a0a7892 */ /* 0x000fe4000f8ec03f */
[----:B------:R-:W-:Y:S02]  /*34d0*/  UISETP.NE.U32.AND UP0, UPT, UR8, URZ, UPT ;  /* 0x0000003f0800728c */ /* 0x000fe4000bf05070 */
[----:B------:R-:W-:Y:S02]  /*34e0*/  ULOP3.LUT UR8, UR9, 0x10000, URZ, 0xfc, !UPT ;  /* 0x0001000009087892 */ /* 0x000fe4000f8efc3f */
[----:B------:R-:W-:Y:S02]  /*34f0*/  ULOP3.LUT UR10, UR10, 0x10000, URZ, 0xfc, !UPT ;  /* 0x000100000a0a7892 */ /* 0x000fe4000f8efc3f */
[----:B------:R-:W-:-:S02]  /*3500*/  ULEA UR8, UR19, UR8, 0x8 ;  /* 0x0000000813087291 */ /* 0x000fc4000f8e403f */
[----:B------:R-:W-:Y:S01]  /*3510*/  ULEA UR10, UR19, UR10, 0xa ;  /* 0x0000000a130a7291 */ /* 0x000fe2000f8e503f */
[----:B------:R-:W-:Y:S01]  /*3520*/  UMOV UR9, 0x80000020 ;  /* 0x8000002000097882 */ /* 0x000fe20000000000 */
[----:B------:R-:W-:Y:S01]  /*3530*/  UMOV UR11, 0x80000020 ;  /* 0x80000020000b7882 */ /* 0x000fe20000000000 */
[----:B------:R-:W-:-:S06]  /*3540*/  UIADD3 UR6, UR6, 0x2, URZ ;  /* 0x0000000206067890 */ /* 0x000fcc000fffe03f */
[----:B------:R-:W-:Y:S01]  /*3550*/  QGMMA.64x256x32.F32.E4M3.E4M3 R24, gdesc[UR8], R24, UP0 ;  /* 0x03e00000081879f3 */ /* 0x000fe2000bf00818 */
[----:B------:R-:W-:Y:S02]  /*3560*/  UIADD3 UR8, UR8, 0x2, URZ ;  /* 0x0000000208087890 */ /* 0x000fe4000fffe03f */
[----:B------:R-:W-:Y:S01]  /*3570*/  UIADD3 UR10, UR10, 0x2, URZ ;  /* 0x000000020a0a7890 */ /* 0x000fe2000fffe03f */
[----:B------:R-:W-:Y:S01]  /*3580*/  UMOV UR9, 0x80000020 ;  /* 0x8000002000097882 */ /* 0x000fe20000000000 */
[----:B------:R-:W-:Y:S01]  /*3590*/  UMOV UR11, 0x80000020 ;  /* 0x80000020000b7882 */ /* 0x000fe20000000000 */
[----:B------:R-:W-:-:S04]  /*35a0*/  UISETP.NE.AND UP0, UPT, UR6, UR32, UPT ;  /* 0x000000200600728c */ /* 0x000fc8000bf05270 */
[----:B------:R-:W-:-:S06]  /*35b0*/  USEL UR7, URZ, 0x1, UP0 ;  /* 0x000000013f077887 */ /* 0x000fcc0008000000 */
[----:B------:R-:W-:-:S12]  /*35c0*/  ISETP.NE.AND P0, PT, RZ, UR7, PT ;  /* 0x00000007ff007c0c */ /* 0x000fd8000bf05270 */
[----:B------:R-:W-:Y:S03]  /*35d0*/  QGMMA.64x256x32.F32.E4M3.E4M3 R24, gdesc[UR8], R24, gsb0 ;  /* 0x03e00000081879f3 */ /* 0x000fe60008000818 */
[----:B------:R-:W-:Y:S02]  /*35e0*/  WARPGROUP.DEPBAR.LE gsb0, 0x1 ;  /* 0x00008000000079c5 */ /* 0x000fe40000010100 */
[----:B------:R-:W-:Y:S05]  /*35f0*/  @!P0 BRA `(.L_x_31) ;  /* 0x0000000c00808947 */ /* 0x000fea0003800000 */
[----:B------:R-:W-:Y:S02]  /*3600*/  WARPGROUP.DEPBAR.LE gsb0, 0x0 ;  /* 0x00008000000079c5 */ /* 0x000fe40000010000 */
[----:B------:R-:W-:-:S01]  /*3610*/  FADD R226, R24, R226 ;  /* 0x000000e218e27221 */ /* 0x000fc20000000000 */
[----:B------:R-:W-:Y:S01]  /*3620*/  FADD R225, R25, R225 ;  /* 0x000000e119e17221 */ /* 0x000fe20000000000 */
[----:B------:R1:W-:Y:S01]  /*3630*/  STL [R1+0xa4], R227 ;  /* 0x0000a4e301007387 */ /* 0x0003e20000100800 */
[----:B------:R-:W-:-:S01]  /*3640*/  FADD R224, R26, R224 ;  /* 0x000000e01ae07221 */ /* 0x000fc20000000000 */
[----:B------:R-:W-:Y:S01]  /*3650*/  FADD R223, R27, R223 ;  /* 0x000000df1bdf7221 */ /* 0x000fe20000000000 */
[----:B------:R-:W-:-:S01]  /*3660*/  FADD R222, R28, R222 ;  /* 0x000000de1cde7221 */ /* 0x000fc20000000000 */
[----:B------:R-:W-:Y:S01]  /*3670*/  FADD R221, R29, R221 ;  /* 0x000000dd1ddd7221 */ /* 0x000fe20000000000 */
[----:B-1----:R-:W3:Y:S04]  /*3680*/  LDL.LU R227, [R1+0x30] ;  /* 0x0000300001e37983 */ /* 0x002ee80000300800 */
[----:B------:R1:W-:Y:S01]  /*3690*/  STL [R1+0xa8], R226 ;  /* 0x0000a8e201007387 */ /* 0x0003e20000100800 */
[----:B------:R-:W-:-:S01]  /*36a0*/  FADD R220, R30, R220 ;  /* 0x000000dc1edc7221 */ /* 0x000fc20000000000 */
[----:B------:R-:W-:-:S02]  /*36b0*/  FADD R219, R31, R219 ;  /* 0x000000db1fdb7221 */ /* 0x000fc40000000000 */
[----:B-1----:R-:W4:Y:S04]  /*36c0*/  LDL.LU R226, [R1+0x2c] ;  /* 0x00002c0001e27983 */ /* 0x002f280000300800 */
[----:B------:R1:W-:Y:S01]  /*36d0*/  STL [R1+0xac], R225 ;  /* 0x0000ace101007387 */ /* 0x0003e20000100800 */
[----:B------:R-:W-:-:S03]  /*36e0*/  FADD R218, R32, R218 ;  /* 0x000000da20da7221 */ /* 0x000fc60000000000 */
[----:B-1----:R-:W2:Y:S04]  /*36f0*/  LDL.LU R225, [R1+0x28] ;  /* 0x0000280001e17983 */ /* 0x002ea80000300800 */
        /* <DEDUP_REMOVED lines=9> */
[----:B------:R1:W-:Y:S04]  /*3790*/  STL [R1+0xbc], R221 ;  /* 0x0000bcdd01007387 */ /* 0x0003e80000100800 */
        /* <DEDUP_REMOVED lines=12> */
[----:B-1----:R-:W2:Y:S01]  /*3860*/  LDL.LU R215, [R1] ;  /* 0x0000000001d77983 */ /* 0x002ea20000300800 */
[----:B------:R-:W-:-:S01]  /*3870*/  FADD R214, R36, R214 ;  /* 0x000000d624d67221 */ /* 0x000fc20000000000 */
[----:B------:R-:W-:Y:S01]  /*3880*/  FADD R213, R37, R213 ;  /* 0x000000d525d57221 */ /* 0x000fe20000000000 */
[----:B------:R-:W-:-:S01]  /*3890*/  FADD R212, R38, R212 ;  /* 0x000000d426d47221 */ /* 0x000fc20000000000 */
[----:B------:R-:W-:Y:S01]  /*38a0*/  FADD R211, R39, R211 ;  /* 0x000000d327d37221 */ /* 0x000fe20000000000 */
[----:B------:R-:W-:-:S01]  /*38b0*/  FADD R210, R40, R210 ;  /* 0x000000d228d27221 */ /* 0x000fc20000000000 */
[----:B------:R-:W-:Y:S01]  /*38c0*/  STL [R1+0xd8], R214 ;  /* 0x0000d8d601007387 */ /* 0x000fe20000100800 */
        /* <DEDUP_REMOVED lines=11> */
[----:B------:R1:W-:Y:S01]  /*3980*/  STL [R1+0xe4], R211 ;  /* 0x0000e4d301007387 */ /* 0x0003e20000100800 */
[----:B------:R-:W-:-:S01]  /*3990*/  FADD R200, R50, R200 ;  /* 0x000000c832c87221 */ /* 0x000fc20000000000 */
[----:B------:R-:W-:Y:S01]  /*39a0*/  FADD R199, R51, R199 ;  /* 0x000000c733c77221 */ /* 0x000fe20000000000 */
        /* <DEDUP_REMOVED lines=69> */
[----:B-----5:R-:W-:Y:S01]  /*3e00*/  FADD R0, R121, R0 ;  /* 0x0000000079007221 */ /* 0x020fe20000000000 */
[----:B---3--:R-:W-:-:S01]  /*3e10*/  FADD R227, R134, R227 ;  /* 0x000000e386e37221 */ /* 0x008fc20000000000 */
[----:B----4-:R-:W-:Y:S01]  /*3e20*/  FADD R226, R133, R226 ;  /* 0x000000e285e27221 */ /* 0x010fe20000000000 */
[----:B--2---:R-:W-:-:S01]  /*3e30*/  FADD R225, R132, R225 ;  /* 0x000000e184e17221 */ /* 0x004fc20000000000 */
        /* <DEDUP_REMOVED lines=9> */
[----:B------:R-:W-:-:S05]  /*3ed0*/  FADD R215, R122, R215 ;  /* 0x000000d77ad77221 */ /* 0x000fca0000000000 */
[----:B------:R2:W-:Y:S04]  /*3ee0*/  STL [R1], R215 ;  /* 0x000000d701007387 */ /* 0x0005e80000100800 */
[----:B------:R3:W-:Y:S04]  /*3ef0*/  STL [R1+0x4], R216 ;  /* 0x000004d801007387 */ /* 0x0007e80000100800 */
        /* <DEDUP_REMOVED lines=8> */
[----:B-1----:R-:W4:Y:S04]  /*3f80*/  LDL.LU R211, [R1+0x34] ;  /* 0x0000340001d37983 */ /* 0x002f280000300800 */
[----:B------:R1:W-:Y:S04]  /*3f90*/  STL [R1+0x28], R225 ;  /* 0x000028e101007387 */ /* 0x0003e80000100800 */
[----:B------:R-:W4:Y:S04]  /*3fa0*/  LDL.LU R212, [R1+0x38] ;  /* 0x0000380001d47983 */ /* 0x000f280000300800 */
[----:B------:R1:W-:Y:S04]  /*3fb0*/  STL [R1+0x2c], R226 ;  /* 0x00002ce201007387 */ /* 0x0003e80000100800 */
[----:B------:R-:W4:Y:S04]  /*3fc0*/  LDL.LU R213, [R1+0x3c] ;  /* 0x00003c0001d57983 */ /* 0x000f280000300800 */
[----:B------:R1:W-:Y:S04]  /*3fd0*/  STL [R1+0x30], R227 ;  /* 0x000030e301007387 */ /* 0x0003e80000100800 */
[----:B------:R-:W4:Y:S04]  /*3fe0*/  LDL.LU R214, [R1+0x40] ;  /* 0x0000400001d67983 */ /* 0x000f280000300800 */
[----:B--2---:R-:W2:Y:S04]  /*3ff0*/  LDL.LU R215, [R1+0x44] ;  /* 0x0000440001d77983 */ /* 0x004ea80000300800 */
[----:B---3--:R-:W3:Y:S04]  /*4000*/  LDL.LU R216, [R1+0x48] ;  /* 0x0000480001d87983 */ /* 0x008ee80000300800 */
[----:B----4-:R-:W4:Y:S04]  /*4010*/  LDL.LU R217, [R1+0x4c] ;  /* 0x00004c0001d97983 */ /* 0x010f280000300800 */
[----:B0-----:R-:W4:Y:S04]  /*4020*/  LDL.LU R218, [R1+0x50] ;  /* 0x0000500001da7983 */ /* 0x001f280000300800 */
[----:B------:R-:W4:Y:S04]  /*4030*/  LDL.LU R219, [R1+0x54] ;  /* 0x0000540001db7983 */ /* 0x000f280000300800 */
[----:B------:R-:W4:Y:S04]  /*4040*/  LDL.LU R220, [R1+0x58] ;  /* 0x0000580001dc7983 */ /* 0x000f280000300800 */
[----:B------:R-:W4:Y:S04]  /*4050*/  LDL.LU R221, [R1+0x5c] ;  /* 0x00005c0001dd7983 */ /* 0x000f280000300800 */
[----:B------:R-:W4:Y:S04]  /*4060*/  LDL.LU R222, [R1+0x60] ;  /* 0x0000600001de7983 */ /* 0x000f280000300800 */
[----:B------:R-:W4:Y:S04]  /*4070*/  LDL.LU R223, [R1+0x64] ;  /* 0x0000640001df7983 */ /* 0x000f280000300800 */
[----:B------:R-:W4:Y:S04]  /*4080*/  LDL.LU R224, [R1+0x68] ;  /* 0x0000680001e07983 */ /* 0x000f280000300800 */
[----:B-1----:R-:W4:Y:S04]  /*4090*/  LDL.LU R225, [R1+0x6c] ;  /* 0x00006c0001e17983 */ /* 0x002f280000300800 */
[----:B------:R-:W4:Y:S04]  /*40a0*/  LDL.LU R226, [R1+0x70] ;  /* 0x0000700001e27983 */ /* 0x000f280000300800 */
[----:B------:R-:W4:Y:S01]  /*40b0*/  LDL.LU R227, [R1+0x74] ;  /* 0x0000740001e37983 */ /* 0x000f220000300800 */
[----:B------:R-:W-:-:S05]  /*40c0*/  FADD R211, R135, R211 ;  /* 0x000000d387d37221 */ /* 0x000fca0000000000 */
[----:B------:R0:W-:Y:S01]  /*40d0*/  STL [R1+0x34], R211 ;  /* 0x000034d301007387 */ /* 0x0001e20000100800 */
[----:B------:R-:W-:-:S03]  /*40e0*/  FADD R212, R136, R212 ;  /* 0x000000d488d47221 */ /* 0x000fc60000000000 */
[----:B0-----:R1:W5:Y:S01]  /*40f0*/  LDL.LU R211, [R1+0xe4] ;  /* 0x0000e40001d37983 */ /* 0x0013620000300800 */
[----:B------:R-:W-:-:S03]  /*4100*/  FADD R213, R137, R213 ;  /* 0x000000d589d57221 */ /* 0x000fc60000000000 */
[----:B------:R0:W-:Y:S01]  /*4110*/  STL [R1+0x38], R212 ;  /* 0x000038d401007387 */ /* 0x0001e20000100800 */
[----:B------:R-:W-:-:S01]  /*4120*/  FADD R214, R138, R214 ;  /* 0x000000d68ad67221 */ /* 0x000fc20000000000 */
[----:B--2---:R-:W-:Y:S02]  /*4130*/  FADD R215, R139, R215 ;  /* 0x000000d78bd77221 */ /* 0x004fe40000000000 */
[----:B0-----:R1:W5:Y:S01]  /*4140*/  LDL.LU R212, [R1+0xe0] ;  /* 0x0000e00001d47983 */ /* 0x0013620000300800 */
[----:B---3--:R-:W-:-:S03]  /*4150*/  FADD R216, R140, R216 ;  /* 0x000000d88cd87221 */ /* 0x008fc60000000000 */
[----:B------:R0:W-:Y:S01]  /*4160*/  STL [R1+0x3c], R213 ;  /* 0x00003cd501007387 */ /* 0x0001e20000100800 */
[----:B----4-:R-:W-:-:S03]  /*4170*/  FADD R217, R141, R217 ;  /* 0x000000d98dd97221 */ /* 0x010fc60000000000 */
[----:B0-----:R1:W5:Y:S01]  /*4180*/  LDL.LU R213, [R1+0xdc] ;  /* 0x0000dc0001d57983 */ /* 0x0013620000300800 */
[----:B------:R-:W-:-:S03]  /*4190*/  FADD R218, R142, R218 ;  /* 0x000000da8eda7221 */ /* 0x000fc60000000000 */
[----:B------:R0:W-:Y:S01]  /*41a0*/  STL [R1+0x40], R214 ;  /* 0x000040d601007387 */ /* 0x0001e20000100800 */
[----:B------:R-:W-:-:S01]  /*41b0*/  FADD R219, R143, R219 ;  /* 0x000000db8fdb7221 */ /* 0x000fc20000000000 */
[----:B------:R-:W-:Y:S02]  /*41c0*/  FADD R220, R144, R220 ;  /* 0x000000dc90dc7221 */ /* 0x000fe40000000000 */
[----:B0-----:R1:W5:Y:S04]  /*41d0*/  LDL.LU R214, [R1+0xd8] ;  /* 0x0000d80001d67983 */ /* 0x0013680000300800 */
[----:B------:R0:W-:Y:S01]  /*41e0*/  STL [R1+0x44], R215 ;  /* 0x000044d701007387 */ /* 0x0001e20000100800 */
[----:B------:R-:W-:-:S01]  /*41f0*/  FADD R221, R145, R221 ;  /* 0x000000dd91dd7221 */ /* 0x000fc20000000000 */
[----:B------:R-:W-:-:S02]  /*4200*/  FADD R222, R146, R222 ;  /* 0x000000de92de7221 */ /* 0x000fc40000000000 */
[----:B0-----:R1:W5:Y:S04]  /*4210*/  LDL.LU R215, [R1+0xd4] ;  /* 0x0000d40001d77983 */ /* 0x0013680000300800 */
[----:B------:R0:W-:Y:S01]  /*4220*/  STL [R1+0x48], R216 ;  /* 0x000048d801007387 */ /* 0x0001e20000100800 */
[----:B------:R-:W-:-:S03]  /*4230*/  FADD R223, R147, R223 ;  /* 0x000000df93df7221 */ /* 0x000fc60000000000 */
        /* <DEDUP_REMOVED lines=13> */
[----:B------:R0:W-:Y:S04]  /*4310*/  STL [R1+0x5c], R221 ;  /* 0x00005cdd01007387 */ /* 0x0001e80000100800 */
        /* <DEDUP_REMOVED lines=12> */
[----:B0-----:R1:W5:Y:S01]  /*43e0*/  LDL.LU R227, [R1+0xa4] ;  /* 0x0000a40001e37983 */ /* 0x0013620000300800 */
[----:B------:R-:W-:-:S05]  /*43f0*/  UMOV UR6, URZ ;  /* 0x0000003f00067c82 */ /* 0x000fca0008000000 */
.L_x_31:
[----:B------:R-:W-:Y:S05]  /*4400*/  @!P1 BRA `(.L_x_32) ;  /* 0x0000000000049947 */ /* 0x000fea0003800000 */
[----:B------:R-:W-:Y:S01]  /*4410*/  BPT.TRAP 0x1 ;  /* 0x000000040000795c */ /* 0x000fe20000300000 */
.L_x_32:
[----:B------:R3:W-:Y:S04]  /*4420*/  STL [R1+0xa8], R2 ;  /* 0x0000a80201007387 */ /* 0x0007e80000100800 */
[----:B---3--:R-:W3:Y:S04]  /*4430*/  LDL R2, [R1+0x78] ;  /* 0x0000780001027983 */ /* 0x008ee80000100800 */
[----:B-----5:R4:W-:Y:S04]  /*4440*/  STL [R1+0xa4], R0 ;  /* 0x0000a40001007387 */ /* 0x0209e80000100800 */
[----:B----4-:R-:W4:Y:S01]  /*4450*/  LDL R0, [R1+0x80] ;  /* 0x0000800001007983 */ /* 0x010f220000100800 */
[----:B0-----:R-:W-:Y:S01]  /*4460*/  IMAD.U32 R229, RZ, RZ, UR26 ;  /* 0x0000001affe57e24 */ /* 0x001fe2000f8e00ff */
[----:B---3--:R-:W-:-:S02]  /*4470*/  ISETP.NE.AND P0, PT, R2, RZ, PT ;  /* 0x000000ff0200720c */ /* 0x008fc40003f05270 */
[----:B------:R0:W5:Y:S11]  /*4480*/  LDL.LU R2, [R1+0xa8] ;  /* 0x0000a80001027983 */ /* 0x0001760000300800 */
[----:B------:R-:W-:-:S05]  /*4490*/  @P0 LEA R229, R229, UR12, 0x3 ;  /* 0x0000000ce5e50c11 */ /* 0x000fca000f8e18ff */
[----:B------:R-:W-:-:S05]  /*44a0*/  @P0 VIADD R229, R229, 0x18 ;  /* 0x00000018e5e50836 */ /* 0x000fca0000000000 */
[----:B----4-:R-:W-:Y:S02]  /*44b0*/  @P0 PRMT R229, R0, 0x654, R229 ;  /* 0x0000065400e50816 */ /* 0x010fe400000000e5 */
[----:B------:R0:W5:Y:S01]  /*44c0*/  LDL.LU R0, [R1+0xa4] ;  /* 0x0000a40001007983 */ /* 0x0001620000300800 */
[----:B------:R-:W-:Y:S01]  /*44d0*/  UISETP.GT.U32.AND UP0, UPT, UR13, 0x1, UPT ;  /* 0x000000010d00788c */ /* 0x000fe2000bf04070 */
[----:B------:R0:W-:Y:S05]  /*44e0*/  @P0 SYNCS.ARRIVE.TRANS64.RED.A1T0 RZ, [R229+URZ], RZ ;  /* 0x000000ffe5ff09a7 */ /* 0x0001ea000810043f */
[----:B------:R-:W-:-:S13]  /*44f0*/  PLOP3.LUT P0, PT, PT, PT, UP0, 0x80, 0x0 ;  /* 0x000000000000781c */ /* 0x000fda0003f0f008 */
[----:B0-----:R-:W-:Y:S05]  /*4500*/  @P0 BRA `(.L_x_33) ;  /* 0x0000000000040947 */ /* 0x001fea0003800000 */
[----:B------:R-:W-:Y:S01]  /*4510*/  BPT.TRAP 0x1 ;  /* 0x000000040000795c */ /* 0x000fe20000300000 */
.L_x_33:
[----:B------:R-:W-:Y:S01]  /*4520*/  UIADD3 UR19, UR19, 0x1, URZ ;  /* 0x0000000113137890 */ /* 0x000fe2000fffe03f */
[C---:B------:R-:W-:Y:S01]  /*4530*/  ISETP.GT.AND P0, PT, R228.reuse, 0x1, PT ;  /* 0x00000001e400780c */ /* 0x040fe20003f04270 */
[----:B------:R-:W-:Y:S01]  /*4540*/  UIADD3 UR26, UR26, 0x1, URZ ;  /* 0x000000011a1a7890 */ /* 0x000fe2000fffe03f */
[----:B------:R-:W-:Y:S01]  /*4550*/  VIADD R228, R228, 0xffffffff ;  /* 0xffffffffe4e47836 */ /* 0x000fe20000000000 */
[----:B------:R-:W-:Y:S02]  /*4560*/  UISETP.NE.AND UP0, UPT, UR19, 0x3, UPT ;  /* 0x000000031300788c */ /* 0x000fe4000bf05270 */
[----:B------:R-:W-:Y:S02]  /*4570*/  UISETP.NE.AND UP1, UPT, UR26, 0x3, UPT ;  /* 0x000000031a00788c */ /* 0x000fe4000bf25270 */
[----:B------:R-:W-:Y:S02]  /*4580*/  USEL UR8, URZ, 0x1, UP0 ;  /* 0x000000013f087887 */ /* 0x000fe40008000000 */
[----:B------:R-:W-:-:S02]  /*4590*/  USEL UR19, UR19, URZ, UP0 ;  /* 0x0000003f13137287 */ /* 0x000fc40008000000 */
[----:B------:R-:W-:Y:S02]  /*45a0*/  USEL UR26, UR26, URZ, UP1 ;  /* 0x0000003f1a1a7287 */ /* 0x000fe40008800000 */
[----:B------:R-:W-:Y:S01]  /*45b0*/  LOP3.LUT R227, R227, UR8, RZ, 0x3c, !PT ;  /* 0x00000008e3e37c12 */ /* 0x000fe2000f8e3cff */
[----:B------:R-:W-:Y:S01]  /*45c0*/  UMOV UR8, 0x1 ;  /* 0x0000000100087882 */ /* 0x000fe20000000000 */
[----:B------:R-:W-:Y:S08]  /*45d0*/  @P0 BRA `(.L_x_34) ;  /* 0xffffffec00680947 */ /* 0x000ff0000383ffff */
.L_x_26:
[----:B------:R-:W-:-:S04]  /*45e0*/  UISETP.NE.AND UP0, UPT, UR6, URZ, UPT ;  /* 0x0000003f0600728c */ /* 0x000fc8000bf05270 */
[----:B------:R-:W-:-:S06]  /*45f0*/  USEL UR6, URZ, 0x1, !UP0 ;  /* 0x000000013f067887 */ /* 0x000fcc000c000000 */
[----:B------:R-:W-:-:S13]  /*4600*/  ISETP.NE.AND P0, PT, RZ, UR6, PT ;  /* 0x00000006ff007c0c */ /* 0x000fda000bf05270 */
[----:B------:R-:W-:Y:S05]  /*4610*/  @!P0 BRA `(.L_x_35) ;  /* 0x0000000c00dc8947 */ /* 0x000fea0003800000 */
[----:B------:R-:W3:Y:S04]  /*4620*/  LDL.LU R227, [R1+0x74] ;  /* 0x0000740001e37983 */ /* 0x000ee80000300800 */
[----:B---3--:R0:W-:Y:S04]  /*4630*/  STL [R1+0xa4], R227 ;  /* 0x0000a4e301007387 */ /* 0x0081e80000100800 */
[----:B0-----:R-:W3:Y:S04]  /*4640*/  LDL.LU R227, [R1+0x70] ;  /* 0x0000700001e37983 */ /* 0x001ee80000300800 */
        /* <DEDUP_REMOVED lines=55> */
[----:B0-----:R-:W3:Y:S01]  /*49c0*/  LDL.LU R227, [R1] ;  /* 0x0000000001e37983 */ /* 0x001ee20000300800 */
[----:B------:R-:W-:-:S02]  /*49d0*/  WARPGROUP.DEPBAR.LE gsb0, 0x0 ;  /* 0x00008000000079c5 */ /* 0x000fc40000010000 */
[----:B------:R-:W-:Y:S01]  /*49e0*/  FADD R226, R24, R226 ;  /* 0x000000e218e27221 */ /* 0x000fe20000000000 */
        /* <DEDUP_REMOVED lines=95> */
[----:B-----5:R-:W-:Y:S01]  /*4fe0*/  FADD R2, R120, R2 ;  /* 0x0000000278027221 */ /* 0x020fe20000000000 */
[----:B------:R-:W-:Y:S01]  /*4ff0*/  FADD R0, R121, R0 ;  /* 0x0000000079007221 */ /* 0x000fe20000000000 */
[----:B---3--:R-:W-:-:S05]  /*5000*/  FADD R227, R122, R227 ;  /* 0x000000e37ae37221 */ /* 0x008fca0000000000 */
[----:B------:R0:W-:Y:S04]  /*5010*/  STL [R1], R227 ;  /* 0x000000e301007387 */ /* 0x0001e80000100800 */
[----:B0-----:R-:W3:Y:S02]  /*5020*/  LDL.LU R227, [R1+0x114] ;  /* 0x0001140001e37983 */ /* 0x001ee40000300800 */
[----:B---3--:R-:W-:-:S05]  /*5030*/  FADD R227, R123, R227 ;  /* 0x000000e37be37221 */ /* 0x008fca0000000000 */
[----:B------:R0:W-:Y:S04]  /*5040*/  STL [R1+0x4], R227 ;  /* 0x000004e301007387 */ /* 0x0001e80000100800 */
        /* <DEDUP_REMOVED lines=83> */
[----:B------:R0:W-:Y:S02]  /*5580*/  STL [R1+0x74], R227 ;  /* 0x000074e301007387 */ /* 0x0001e40000100800 */
.L_x_35:
[----:B0-----:R-:W-:-:S04]  /*5590*/  IMAD.U32 R227, RZ, RZ, UR31 ;  /* 0x0000001fffe37e24 */ /* 0x001fc8000f8e00ff */
[----:B------:R0:W-:Y:S01]  /*55a0*/  SYNCS.ARRIVE.TRANS64.A1T0 RZ, [R227+UR29], RZ ;  /* 0x000000ffe3ff79a7 */ /* 0x0001e2000810001d */
[----:B------:R-:W-:Y:S02]  /*55b0*/  WARPGROUP.DEPBAR.LE gsb0, 0x0 ;  /* 0x00008000000079c5 */ /* 0x000fe40000010000 */
[----:B------:R-:W3:Y:S02]  /*55c0*/  LDC R24, c[0x0][0x28c] ;  /* 0x0000a300ff187b82 */ /* 0x000ee40000000800 */
[----:B---3--:R-:W-:-:S13]  /*55d0*/  ISETP.GE.AND P0, PT, R24, 0x1, PT ;  /* 0x000000011800780c */ /* 0x008fda0003f06270 */
[----:B0-----:R-:W-:Y:S05]  /*55e0*/  @!P0 BRA `(.L_x_36) ;  /* 0x0000000000608947 */ /* 0x001fea0003800000 */
[----:B------:R-:W-:-:S06]  /*55f0*/  UISETP.NE.AND UP0, UPT, UR27, 0x3, UPT ;  /* 0x000000031b00788c */ /* 0x000fcc000bf05270 */
[----:B------:R-:W-:-:S13]  /*5600*/  PLOP3.LUT P0, PT, PT, PT, UP0, 0x80, 0x0 ;  /* 0x000000000000781c */ /* 0x000fda0003f0f008 */
[----:B------:R-:W-:Y:S05]  /*5610*/  @!P0 BRA `(.L_x_37) ;  /* 0x0000000000048947 */ /* 0x000fea0003800000 */
[----:B------:R-:W-:Y:S01]  /*5620*/  BPT.TRAP 0x1 ;  /* 0x000000040000795c */ /* 0x000fe20000300000 */
.L_x_37:
[----:B-----5:R0:W-:Y:S04]  /*5630*/  STL [R1+0xa4], R0 ;  /* 0x0000a40001007387 */ /* 0x0201e80000100800 */
[----:B------:R-:W3:Y:S04]  /*5640*/  LDL R227, [R1+0x80] ;  /* 0x0000800001e37983 */ /* 0x000ee80000100800 */
[----:B0-----:R-:W4:Y:S02]  /*5650*/  LDL R0, [R1+0x78] ;  /* 0x0000780001007983 */ /* 0x001f240000100800 */
[----:B----4-:R-:W-:-:S02]  /*5660*/  ISETP.NE.AND P0, PT, R0, RZ, PT ;  /* 0x000000ff0000720c */ /* 0x010fc40003f05270 */
[----:B------:R0:W5:Y:S11]  /*5670*/  LDL.LU R0, [R1+0xa4] ;  /* 0x0000a40001007983 */ /* 0x0001760000300800 */
[----:B------:R-:W-:-:S05]  /*5680*/  VOTEU.ANY UP0, P0 ;  /* 0x00000000003f7886 */ /* 0x000fca0000000100 */
[----:B------:R-:W-:-:S06]  /*5690*/  @UP0 UIADD3 UR6, UR16, UR5, URZ ;  /* 0x0000000510060290 */ /* 0x000fcc000fffe03f */
[----:B------:R-:W-:-:S04]  /*56a0*/  IMAD.U32 R24, RZ, RZ, UR6 ;  /* 0x00000006ff187e24 */ /* 0x000fc8000f8e00ff */
[----:B------:R-:W-:-:S04]  /*56b0*/  @P0 IMAD.WIDE.U32 R24, R24, -0x55555555, RZ ;  /* 0xaaaaaaab18180825 */ /* 0x000fc800078e00ff */
[----:B------:R-:W-:Y:S01]  /*56c0*/  IMAD.U32 R27, RZ, RZ, UR6 ;  /* 0x00000006ff1b7e24 */ /* 0x000fe2000f8e00ff */
[----:B------:R-:W-:-:S05]  /*56d0*/  @P0 SHF.R.U32.HI R24, RZ, 0x1, R25 ;  /* 0x00000001ff180819 */ /* 0x000fca0000011619 */
[----:B------:R-:W-:-:S05]  /*56e0*/  @P0 IMAD R24, R24, -0x3, R27 ;  /* 0xfffffffd18180824 */ /* 0x000fca00078e021b */
[----:B------:R-:W-:Y:S01]  /*56f0*/  @P0 LEA R24, R24, UR12, 0x3 ;  /* 0x0000000c18180c11 */ /* 0x000fe2000f8e18ff */
[----:B------:R-:W-:-:S04]  /*5700*/  UISETP.GT.U32.AND UP0, UPT, UR13, 0x1, UPT ;  /* 0x000000010d00788c */ /* 0x000fc8000bf04070 */
[----:B------:R-:W-:-:S05]  /*5710*/  @P0 VIADD R24, R24, 0x18 ;  /* 0x0000001818180836 */ /* 0x000fca0000000000 */
[----:B---3--:R-:W-:-:S04]  /*5720*/  @P0 PRMT R24, R227, 0x654, R24 ;  /* 0x00000654e3180816 */ /* 0x008fc80000000018 */
[----:B------:R0:W-:Y:S01]  /*5730*/  @P0 SYNCS.ARRIVE.TRANS64.RED.A1T0 RZ, [R24+URZ], RZ ;  /* 0x000000ff18ff09a7 */ /* 0x0001e2000810043f */
[----:B------:R-:W-:-:S13]  /*5740*/  PLOP3.LUT P0, PT, PT, PT, UP0, 0x80, 0x0 ;  /* 0x000000000000781c */ /* 0x000fda0003f0f008 */
[----:B0-----:R-:W-:Y:S05]  /*5750*/  @P0 BRA `(.L_x_36) ;  /* 0x0000000000040947 */ /* 0x001fea0003800000 */
[----:B------:R-:W-:Y:S01]  /*5760*/  BPT.TRAP 0x1 ;  /* 0x000000040000795c */ /* 0x000fe20000300000 */
.L_x_36:
[----:B------:R-:W0:Y:S01]  /*5770*/  S2R R25, SR_TID.X ;  /* 0x0000000000197919 */ /* 0x000e220000002100 */
[----:B------:R-:W-:Y:S01]  /*5780*/  IMAD.U32 R24, RZ, RZ, UR30 ;  /* 0x0000001eff187e24 */ /* 0x000fe2000f8e00ff */
[----:B------:R-:W-:Y:S01]  /*5790*/  UIADD3 UR5, UR28, UR5, URZ ;  /* 0x000000051c057290 */ /* 0x000fe2000fffe03f */
[----:B------:R-:W3:Y:S01]  /*57a0*/  LDC R35, c[0x0][0x288] ;  /* 0x0000a200ff237b82 */ /* 0x000ee20000000800 */
[----:B------:R-:W-:Y:S02]  /*57b0*/  UISETP.GE.U32.AND UP1, UPT, UR28, 0x3, UPT ;  /* 0x000000031c00788c */ /* 0x000fe4000bf26070 */
[----:B------:R-:W-:Y:S01]  /*57c0*/  SHF.L.U32 R24, R24, 0x1f, RZ ;  /* 0x0000001f18187819 */ /* 0x000fe200000006ff */
[----:B------:R-:W-:Y:S02]  /*57d0*/  UISETP.GT.U32.AND UP0, UPT, UR5, 0x2, UPT ;  /* 0x000000020500788c */ /* 0x000fe4000bf04070 */
[----:B------:R-:W-:Y:S01]  /*57e0*/  UIMAD.WIDE.U32 UR6, UR5, -0x55555555, URZ ;  /* 0xaaaaaaab050678a5 */ /* 0x000fe2000f8e003f */
[----:B------:R-:W4:Y:S01]  /*57f0*/  SYNCS.PHASECHK.TRANS64.TRYWAIT P0, [UR17+0x8], R24 ;  /* 0x00000818ff0075a7 */ /* 0x000f220008000151 */
[----:B------:R-:W-:-:S02]  /*5800*/  UISETP.LT.U32.AND UP0, UPT, UR28, 0x3, UP0 ;  /* 0x000000031c00788c */ /* 0x000fc40008701070 */
[----:B------:R-:W-:Y:S02]  /*5810*/  USHF.R.U32.HI UR6, URZ, 0x1, UR7 ;  /* 0x000000013f067899 */ /* 0x000fe40008011607 */
[----:B------:R-:W-:Y:S02]  /*5820*/  USEL UR8, URZ, 0x1, !UP0 ;  /* 0x000000013f087887 */ /* 0x000fe4000c000000 */
[----:B------:R-:W-:Y:S02]  /*5830*/  UIMAD UR5, UR6, -0x3, UR5 ;  /* 0xfffffffd060578a4 */ /* 0x000fe4000f8e0205 */
[----:B------:R-:W-:-:S04]  /*5840*/  ULOP3.LUT UR4, UR4, UR8, URZ, 0x3c, !UPT ;  /* 0x0000000804047292 */ /* 0x000fc8000f8e3c3f */
[----:B------:R-:W-:Y:S01]  /*5850*/  @UP1 ULOP3.LUT UR4, UR4, 0x1, UR6, 0x78, !UPT ;  /* 0x0000000104041892 */ /* 0x000fe2000f8e7806 */
[----:B0-----:R-:W-:-:S04]  /*5860*/  SHF.R.S32.HI R26, RZ, 0x1f, R25 ;  /* 0x0000001fff1a7819 */ /* 0x001fc80000011419 */
[----:B------:R-:W-:-:S04]  /*5870*/  LEA.HI R26, R26, R25, RZ, 0x7 ;  /* 0x000000191a1a7211 */ /* 0x000fc800078f38ff */
[----:B------:R-:W-:-:S05]  /*5880*/  LOP3.LUT R26, R26, 0xffffff80, RZ, 0xc0, !PT ;  /* 0xffffff801a1a7812 */ /* 0x000fca00078ec0ff */
[----:B------:R-:W-:-:S05]  /*5890*/  IMAD.IADD R26, R25, 0x1, -R26 ;  /* 0x00000001191a7824 */ /* 0x000fca00078e0a1a */
[----:B------:R-:W-:-:S04]  /*58a0*/  SHF.R.S32.HI R25, RZ, 0x1f, R26 ;  /* 0x0000001fff197819 */ /* 0x000fc8000001141a */
[----:B------:R-:W-:-:S04]  /*58b0*/  LEA.HI R25, R25, R26, RZ, 0x2 ;  /* 0x0000001a19197211 */ /* 0x000fc800078f10ff */
[----:B------:R-:W-:-:S05]  /*58c0*/  LOP3.LUT R25, R25, 0xfffffffc, RZ, 0xc0, !PT ;  /* 0xfffffffc19197812 */ /* 0x000fca00078ec0ff */
[----:B------:R-:W-:-:S04]  /*58d0*/  IMAD.IADD R40, R26, 0x1, -R25 ;  /* 0x000000011a287824 */ /* 0x000fc800078e0a19 */
[----:B------:R-:W-:Y:S01]  /*58e0*/  IMAD.SHL.U32 R32, R40, 0x2, RZ ;  /* 0x0000000228207824 */ /* 0x000fe200078e00ff */
[----:B---34-:R-:W-:Y:S06]  /*58f0*/  @!P0 BRA `(.L_x_38) ;  /* 0x000000a800a48947 */ /* 0x018fec0003800000 */
.L_x_323:
[----:B-----5:R3:W-:Y:S01]  /*5900*/  STL [R1+0xa8], R2 ;  /* 0x0000a80201007387 */ /* 0x0207e20000100800 */
[----:B------:R-:W-:Y:S01]  /*5910*/  ULDC UR8, c[0x0][0x284] ;  /* 0x0000a10000087ab9 */ /* 0x000fe20000000800 */
[----:B------:R-:W-:Y:S01]  /*5920*/  SHF.R.S32.HI R33, RZ, 0x1f, R32 ;  /* 0x0000001fff217819 */ /* 0x000fe20000011420 */
[----:B------:R-:W-:Y:S01]  /*5930*/  ULDC.64 UR6, c[0x0][0x5d0] ;  /* 0x0001740000067ab9 */ /* 0x000fe20000000a00 */
[----:B---3--:R-:W3:Y:S04]  /*5940*/  LDL.LU R2, [R1+0x90] ;  /* 0x0000900001027983 */ /* 0x008ee80000300800 */
[----:B------:R4:W-:Y:S04]  /*5950*/  STL [R1+0xa4], R0 ;  /* 0x0000a40001007387 */ /* 0x0009e80000100800 */
[----:B------:R-:W2:Y:S04]  /*5960*/  LDL R227, [R1+0x7c] ;  /* 0x00007c0001e37983 */ /* 0x000ea80000100800 */
[----:B----4-:R-:W4:Y:S01]  /*5970*/  LDL R0, [R1+0x8c] ;  /* 0x00008c0001007983 */ /* 0x010f220000100800 */
[----:B---3--:R-:W-:-:S03]  /*5980*/  IMAD.SHL.U32 R37, R2, 0x100, RZ ;  /* 0x0000010002257824 */ /* 0x008fc600078e00ff */
[----:B------:R3:W5:Y:S01]  /*5990*/  LDL.LU R2, [R1+0xa8] ;  /* 0x0000a80001027983 */ /* 0x0007620000300800 */
[----:B----4-:R-:W-:-:S03]  /*59a0*/  IMAD.SHL.U32 R34, R0, 0x40, RZ ;  /* 0x0000004000227824 */ /* 0x010fc600078e00ff */
[----:B------:R3:W5:Y:S02]  /*59b0*/  LDL.LU R0, [R1+0xa4] ;  /* 0x0000a40001007983 */ /* 0x0007640000300800 */
[----:B------:R-:W-:Y:S02]  /*59c0*/  ISETP.GE.AND P0, PT, R34, UR8, PT ;  /* 0x0000000822007c0c */ /* 0x000fe4000bf06270 */
[----:B--2---:R-:W-:Y:S02]  /*59d0*/  SHF.R.S32.HI R38, RZ, 0x1f, R227 ;  /* 0x0000001fff267819 */ /* 0x004fe400000114e3 */
[----:B------:R-:W-:Y:S01]  /*59e0*/  ISETP.GE.OR P0, PT, R37, R35, P0 ;  /* 0x000000232500720c */ /* 0x000fe20000706670 */
[----:B0-----:R-:W-:-:S04]  /*59f0*/  IMAD.WIDE.U32 R24, R227, UR6, R32 ;  /* 0x00000006e3187c25 */ /* 0x001fc8000f8e0020 */
[----:B------:R-:W-:Y:S01]  /*5a00*/  IMAD R26, R38, UR6, RZ ;  /* 0x00000006261a7c24 */ /* 0x000fe2000f8e02ff */
[----:B------:R-:W-:Y:S02]  /*5a10*/  SHF.R.S32.HI R36, RZ, 0x1f, R37 ;  /* 0x0000001fff247819 */ /* 0x000fe40000011425 */
[----:B------:R-:W-:Y:S01]  /*5a20*/  IADD3 R24, P1, R37, R24, RZ ;  /* 0x0000001825187210 */ /* 0x000fe20007f3e0ff */
[----:B------:R-:W-:-:S05]  /*5a30*/  IMAD R27, R227, UR7, R26 ;  /* 0x00000007e31b7c24 */ /* 0x000fca000f8e021a */
[----:B------:R-:W-:Y:S01]  /*5a40*/  IADD3.X R25, R36, R25, R27, P1, !PT ;  /* 0x0000001924197210 */ /* 0x000fe20000ffe41b */
[----:B---3--:R-:W-:Y:S06]  /*5a50*/  @P0 BRA `(.L_x_39) ;  /* 0x0000008c00cc0947 */ /* 0x008fec0003800000 */
[----:B------:R0:W-:Y:S01]  /*5a60*/  STL.64 [R1+0xb0], R4 ;  /* 0x0000b00401007387 */ /* 0x0001e20000100a00 */
[----:B------:R-:W2:Y:S01]  /*5a70*/  LDC.64 R28, c[0x0][0x5c8] ;  /* 0x00017200ff1c7b82 */ /* 0x000ea20000000a00 */
[----:B------:R-:W-:Y:S02]  /*5a80*/  ULDC.64 UR6, c[0x0][0x5c0] ;  /* 0x0001700000067ab9 */ /* 0x000fe40000000a00 */
[----:B0-----:R-:W3:Y:S04]  /*5a90*/  LDL.64 R4, [R1+0x98] ;  /* 0x0000980001047983 */ /* 0x001ee80000100a00 */
[----:B-----5:R0:W-:Y:S04]  /*5aa0*/  STL [R1+0xa8], R2 ;  /* 0x0000a80201007387 */ /* 0x0201e80000100800 */
[----:B0-----:R-:W3:Y:S04]  /*5ab0*/  LDL.LU R2, [R1+0x8c] ;  /* 0x00008c0001027983 */ /* 0x001ee80000300800 */
[----:B------:R0:W-:Y:S04]  /*5ac0*/  STL [R1+0xa4], R0 ;  /* 0x0000a40001007387 */ /* 0x0001e80000100800 */
[----:B0-----:R-:W4:Y:S01]  /*5ad0*/  LDL R0, [R1+0x94] ;  /* 0x0000940001007983 */ /* 0x001f220000100800 */
[----:B---3--:R-:W-:-:S03]  /*5ae0*/  IMAD.WIDE R30, R2, 0x40, R4 ;  /* 0x00000040021e7825 */ /* 0x008fc600078e0204 */
[----:B------:R0:W5:Y:S04]  /*5af0*/  LDL.LU.64 R4, [R1+0xb0] ;  /* 0x0000b00001047983 */ /* 0x0001680000300a00 */
[----:B------:R0:W5:Y:S01]  /*5b00*/  LDL.LU R2, [R1+0xa8] ;  /* 0x0000a80001027983 */ /* 0x0001620000300800 */
[-C--:B--2---:R-:W-:Y:S02]  /*5b10*/  IMAD R26, R31, R28.reuse, RZ ;  /* 0x0000001c1f1a7224 */ /* 0x084fe400078e02ff */
[----:B------:R-:W-:-:S04]  /*5b20*/  IMAD.WIDE.U32 R24, R30, R28, R24 ;  /* 0x0000001c1e187225 */ /* 0x000fc800078e0018 */
[----:B------:R-:W-:Y:S01]  /*5b30*/  IMAD R27, R30, R29, R26 ;  /* 0x0000001d1e1b7224 */ /* 0x000fe200078e021a */
[----:B------:R-:W-:Y:S01]  /*5b40*/  LEA R26, P0, R28, R24, 0x3 ;  /* 0x000000181c1a7211 */ /* 0x000fe200078018ff */
[----:B----4-:R-:W-:Y:S01]  /*5b50*/  IMAD.IADD R39, R0, 0x1, -R34 ;  /* 0x0000000100277824 */ /* 0x010fe200078e0a22 */
[----:B------:R-:W-:Y:S01]  /*5b60*/  IADD3 R24, P1, R24, UR6, RZ ;  /* 0x0000000618187c10 */ /* 0x000fe2000ff3e0ff */
[----:B------:R0:W5:Y:S01]  /*5b70*/  LDL.LU R0, [R1+0xa4] ;  /* 0x0000a40001007983 */ /* 0x0001620000300800 */
[----:B------:R-:W-:Y:S01]  /*5b80*/  IMAD.IADD R27, R25, 0x1, R27 ;  /* 0x00000001191b7824 */ /* 0x000fe200078e021b */
[----:B------:R-:W-:-:S04]  /*5b90*/  IADD3 R26, P3, R26, UR6, RZ ;  /* 0x000000061a1a7c10 */ /* 0x000fc8000ff7e0ff */
[----:B------:R-:W-:Y:S01]  /*5ba0*/  LEA.HI.X R29, R28, R27, R29, 0x3, P0 ;  /* 0x0000001b1c1d7211 */ /* 0x000fe200000f1c1d */
[----:B------:R-:W-:Y:S01]  /*5bb0*/  IMAD R28, R40, -0x2, R35 ;  /* 0xfffffffe281c7824 */ /* 0x000fe200078e0223 */
[----:B------:R-:W-:Y:S01]  /*5bc0*/  FSETP.NEU.AND P0, PT, RZ, UR25, PT ;  /* 0x00000019ff007c0b */ /* 0x000fe2000bf0d000 */
[----:B------:R-:W-:Y:S01]  /*5bd0*/  BSSY B0, `(.L_x_39) ;  /* 0x00008db000007945 */ /* 0x000fe20003800000 */
[----:B------:R-:W-:Y:S02]  /*5be0*/  IADD3.X R25, R27, UR7, RZ, P1, !PT ;  /* 0x000000071b197c10 */ /* 0x000fe40008ffe4ff */
[----:B------:R-:W-:Y:S01]  /*5bf0*/  IADD3.X R27, R29, UR7, RZ, P3, !PT ;  /* 0x000000071d1b7c10 */ /* 0x000fe20009ffe4ff */
[----:B------:R-:W-:-:S08]  /*5c00*/  IMAD.IADD R34, R28, 0x1, -R37 ;  /* 0x000000011c227824 */ /* 0x000fd000078e0a25 */
[----:B0-----:R-:W-:Y:S05]  /*5c10*/  @!P0 BRA `(.L_x_40) ;  /* 0x0000006800d88947 */ /* 0x001fea0003800000 */
[----:B------:R-:W-:Y:S01]  /*5c20*/  ULDC.64 UR6, c[0x0][0x5b8] ;  /* 0x00016e0000067ab9 */ /* 0x000fe20000000a00 */
[----:B------:R-:W-:Y:S01]  /*5c30*/  ULDC.64 UR8, c[0x0][0x5a8] ;  /* 0x00016a0000087ab9 */ /* 0x000fe20000000a00 */
[----:B------:R-:W-:Y:S01]  /*5c40*/  IMAD.WIDE.U32 R32, R227, UR6, R32 ;  /* 0x00000006e3207c25 */ /* 0x000fe2000f8e0020 */
[----:B------:R-:W-:Y:S03]  /*5c50*/  BSSY B1, `(.L_x_41) ;  /* 0x0000010000017945 */ /* 0x000fe60003800000 */
[----:B------:R-:W-:Y:S01]  /*5c60*/  IMAD R28, R38, UR6, RZ ;  /* 0x00000006261c7c24 */ /* 0x000fe2000f8e02ff */
[----:B------:R-:W-:-:S03]  /*5c70*/  IADD3 R32, P0, R37, R32, RZ ;  /* 0x0000002025207210 */ /* 0x000fc60007f1e0ff */
[----:B------:R-:W-:Y:S01]  /*5c80*/  IMAD R29, R227, UR7, R28 ;  /* 0x00000007e31d7c24 */ /* 0x000fe2000f8e021c */
[----:B------:R-:W-:Y:S02]  /*5c90*/  ULDC.64 UR6, c[0x0][0x5b0] ;  /* 0x00016c0000067ab9 */ /* 0x000fe40000000a00 */
[----:B------:R-:W-:Y:S02]  /*5ca0*/  IMAD R35, R31, UR6, RZ ;  /* 0x000000061f237c24 */ /* 0x000fe4000f8e02ff */
[----:B------:R-:W-:Y:S02]  /*5cb0*/  IADD3.X R33, R36, R33, R29, P0, !PT ;  /* 0x0000002124217210 */ /* 0x000fe400007fe41d */
[----:B------:R-:W-:Y:S01]  /*5cc0*/  ISETP.GE.AND P0, PT, R39, 0x1, PT ;  /* 0x000000012700780c */ /* 0x000fe20003f06270 */
[C---:B------:R-:W-:Y:S02]  /*5cd0*/  IMAD R35, R30.reuse, UR7, R35 ;  /* 0x000000071e237c24 */ /* 0x040fe4000f8e0223 */
[----:B------:R-:W-:Y:S01]  /*5ce0*/  IMAD.WIDE.U32 R28, R30, UR6, R32 ;  /* 0x000000061e1c7c25 */ /* 0x000fe2000f8e0020 */
[----:B------:R-:W-:-:S02]  /*5cf0*/  ISETP.LT.OR P4, PT, R34, 0x1, !P0 ;  /* 0x000000012200780c */ /* 0x000fc40004781670 */
[----:B------:R-:W-:-:S04]  /*5d00*/  IADD3 R28, P1, R28, UR8, RZ ;  /* 0x000000081c1c7c10 */ /* 0x000fc8000ff3e0ff */
[--C-:B------:R-:W-:Y:S02]  /*5d10*/  IADD3.X R29, R29, UR9, R35.reuse, P1, !PT ;  /* 0x000000091d1d7c10 */ /* 0x100fe40008ffe423 */
[----:B------:R-:W-:-:S05]  /*5d20*/  PRMT R35, RZ, 0x7610, R35 ;  /* 0x00007610ff237816 */ /* 0x000fca0000000023 */
[----:B------:R-:W-:Y:S05]  /*5d30*/  @P4 BRA `(.L_x_42) ;  /* 0x0000000000044947 */ /* 0x000fea0003800000 */
[----:B------:R0:W5:Y:S02]  /*5d40*/  LDG.E.U8 R35, desc[UR22][R28.64] ;  /* 0x000000161c237981 */ /* 0x000164000c1e1100 */
.L_x_42:
[----:B------:R-:W-:Y:S05]  /*5d50*/  BSYNC B1 ;  /* 0x0000000000017941 */ /* 0x000fea0003800000 */
.L_x_41:
[----:B-----5:R-:W-:Y:S01]  /*5d60*/  LOP3.LUT R35, R35, 0xff, RZ, 0xc0, !PT ;  /* 0x000000ff23237812 */ /* 0x020fe200078ec0ff */
[----:B------:R-:W-:Y:S01]  /*5d70*/  BSSY B1, `(.L_x_43) ;  /* 0x000000b000017945 */ /* 0x000fe20003800000 */
[----:B------:R-:W-:Y:S02]  /*5d80*/  ISETP.LT.OR P3, PT, R34, 0x2, !P0 ;  /* 0x000000022200780c */ /* 0x000fe40004761670 */
[----:B------:R-:W-:-:S05]  /*5d90*/  F2FP.F16.E4M3.UNPACK_B R35, R35 ;  /* 0x00000023ff23723e */ /* 0x000fca00020006ff */
[----:B------:R-:W-:-:S05]  /*5da0*/  HADD2.F32 R35, -RZ, R35.H0_H0 ;  /* 0x20000023ff237230 */ /* 0x000fca0000004100 */
[----:B------:R-:W-:-:S04]  /*5db0*/  FMUL R35, R35, UR25 ;  /* 0x0000001923237c20 */ /* 0x000fc80008400000 */
[----:B------:R-:W-:-:S05]  /*5dc0*/  FFMA R35, R226, UR24, R35 ;  /* 0x00000018e2237c23 */ /* 0x000fca0008000023 */
[----:B------:R-:W-:Y:S02]  /*5dd0*/  F2FP.SATFINITE.E4M3.F32.PACK_AB_MERGE_C R37, RZ, R35, RZ ;  /* 0x00000023ff25723e */ /* 0x000fe400048070ff */
[----:B------:R-:W-:-:S03]  /*5de0*/  PRMT R35, RZ, 0x7610, R35 ;  /* 0x00007610ff237816 */ /* 0x000fc60000000023 */
[----:B------:R2:W-:Y:S01]  /*5df0*/  @!P4 STG.E.U8 desc[UR22][R24.64], R37 ;  /* 0x000000251800c986 */ /* 0x0005e2000c101116 */
[----:B------:R-:W-:Y:S05]  /*5e00*/  @P3 BRA `(.L_x_44) ;  /* 0x0000000000043947 */ /* 0x000fea0003800000 */
[----:B------:R3:W5:Y:S02]  /*5e10*/  LDG.E.U8 R35, desc[UR22][R28.64+0x1] ;  /* 0x000001161c237981 */ /* 0x000764000c1e1100 */
.L_x_44:
[----:B------:R-:W-:Y:S05]  /*5e20*/  BSYNC B1 ;  /* 0x0000000000017941 */ /* 0x000fea0003800000 */
.L_x_43:
[----:B-----5:R-:W-:Y:S01]  /*5e30*/  LOP3.LUT R35, R35, 0xff, RZ, 0xc0, !PT ;  /* 0x000000ff23237812 */ /* 0x020fe200078ec0ff */
[----:B------:R-:W-:Y:S01]  /*5e40*/  BSSY B1, `(.L_x_45) ;  /* 0x0000013000017945 */ /* 0x000fe20003800000 */
[----:B--2---:R-:W-:Y:S02]  /*5e50*/  IADD3 R37, P1, R30, 0x8, RZ ;  /* 0x000000081e257810 */ /* 0x004fe40007f3e0ff */
[----:B------:R-:W-:-:S03]  /*5e60*/  F2FP.F16.E4M3.UNPACK_B R35, R35 ;  /* 0x00000023ff23723e */ /* 0x000fc600020006ff */
[----:B------:R-:W-:Y:S01]  /*5e70*/  IMAD.X R31, RZ, RZ, R31, P1 ;  /* 0x000000ffff1f7224 */ /* 0x000fe200008e061f */
[----:B------:R-:W-:Y:S01]  /*5e80*/  ISETP.GE.AND P1, PT, R39, 0x9, PT ;  /* 0x000000092700780c */ /* 0x000fe20003f26270 */
[----:B------:R-:W-:Y:S02]  /*5e90*/  HADD2.F32 R35, -RZ, R35.H0_H0 ;  /* 0x20000023ff237230 */ /* 0x000fe40000004100 */
[----:B------:R-:W-:Y:S01]  /*5ea0*/  IMAD R36, R31, UR6, RZ ;  /* 0x000000061f247c24 */ /* 0x000fe2000f8e02ff */
[----:B------:R-:W-:Y:S01]  /*5eb0*/  ISETP.LT.OR P5, PT, R34, 0x1, !P1 ;  /* 0x000000012200780c */ /* 0x000fe20004fa1670 */
[----:B------:R-:W-:-:S04]  /*5ec0*/  IMAD.WIDE.U32 R32, R37, UR6, R32 ;  /* 0x0000000625207c25 */ /* 0x000fc8000f8e0020 */
[----:B------:R-:W-:Y:S01]  /*5ed0*/  FMUL R30, R35, UR25 ;  /* 0x00000019231e7c20 */ /* 0x000fe20008400000 */
[----:B------:R-:W-:-:S03]  /*5ee0*/  IMAD R37, R37, UR7, R36 ;  /* 0x0000000725257c24 */ /* 0x000fc6000f8e0224 */
[----:B------:R-:W-:Y:S01]  /*5ef0*/  FFMA R225, R225, UR24, R30 ;  /* 0x00000018e1e17c23 */ /* 0x000fe2000800001e */
[----:B------:R-:W-:Y:S02]  /*5f00*/  IADD3 R30, P4, R32, UR8, RZ ;  /* 0x00000008201e7c10 */ /* 0x000fe4000ff9e0ff */
[----:B------:R-:W-:Y:S02]  /*5f10*/  PRMT R32, RZ, 0x7610, R32 ;  /* 0x00007610ff207816 */ /* 0x000fe40000000020 */
[----:B------:R-:W-:Y:S02]  /*5f20*/  F2FP.SATFINITE.E4M3.F32.PACK_AB_MERGE_C R225, RZ, R225, RZ ;  /* 0x000000e1ffe1723e */ /* 0x000fe400048070ff */
[----:B------:R-:W-:-:S03]  /*5f30*/  IADD3.X R31, R33, UR9, R37, P4, !PT ;  /* 0x00000009211f7c10 */ /* 0x000fc6000a7fe425 */
[----:B------:R2:W-:Y:S01]  /*5f40*/  @!P3 STG.E.U8 desc[UR22][R24.64+0x1], R225 ;  /* 0x000001e11800b986 */ /* 0x0005e2000c101116 */
[----:B------:R-:W-:Y:S05]  /*5f50*/  @P5 BRA `(.L_x_46) ;  /* 0x0000000000045947 */ /* 0x000fea0003800000 */
[----:B------:R4:W5:Y:S02]  /*5f60*/  LDG.E.U8 R32, desc[UR22][R30.64] ;  /* 0x000000161e207981 */ /* 0x000964000c1e1100 */
.L_x_46:
[----:B------:R-:W-:Y:S05]  /*5f70*/  BSYNC B1 ;  /* 0x0000000000017941 */ /* 0x000fea0003800000 */
.L_x_45:
[----:B-----5:R-:W-:Y:S01]  /*5f80*/  LOP3.LUT R32, R32, 0xff, RZ, 0xc0, !PT ;  /* 0x000000ff20207812 */ /* 0x020fe200078ec0ff */
[----:B------:R-:W-:Y:S01]  /*5f90*/  BSSY B1, `(.L_x_47) ;  /* 0x000000b000017945 */ /* 0x000fe20003800000 */
[----:B------:R-:W-:Y:S02]  /*5fa0*/  ISETP.LT.OR P3, PT, R34, 0x2, !P1 ;  /* 0x000000022200780c */ /* 0x000fe40004f61670 */
[----:B------:R-:W-:-:S05]  /*5fb0*/  F2FP.F16.E4M3.UNPACK_B R32, R32 ;  /* 0x00000020ff20723e */ /* 0x000fca00020006ff */
[----:B------:R-:W-:-:S05]  /*5fc0*/  HADD2.F32 R32, -RZ, R32.H0_H0 ;  /* 0x20000020ff207230 */ /* 0x000fca0000004100 */
[----:B------:R-:W-:Y:S01]  /*5fd0*/  FMUL R33, R32, UR25 ;  /* 0x0000001920217c20 */ /* 0x000fe20008400000 */
[----:B------:R-:W-:-:S03]  /*5fe0*/  PRMT R32, RZ, 0x7610, R32 ;  /* 0x00007610ff207816 */ /* 0x000fc60000000020 */
[----:B------:R-:W-:-:S05]  /*5ff0*/  FFMA R33, R224, UR24, R33 ;  /* 0x00000018e0217c23 */ /* 0x000fca0008000021 */
[----:B------:R-:W-:-:S05]  /*6000*/  F2FP.SATFINITE.E4M3.F32.PACK_AB_MERGE_C R33, RZ, R33, RZ ;  /* 0x00000021ff21723e */ /* 0x000fca00048070ff */
[----:B------:R0:W-:Y:S01]  /*6010*/  @!P5 STG.E.U8 desc[UR22][R26.64], R33 ;  /* 0x000000211a00d986 */ /* 0x0001e2000c101116 */
[----:B------:R-:W-:Y:S05]  /*6020*/  @P3 BRA `(.L_x_48) ;  /* 0x0000000000043947 */ /* 0x000fea0003800000 */
[----:B------:R0:W5:Y:S02]  /*6030*/  LDG.E.U8 R32, desc[UR22][R30.64+0x1] ;  /* 0x000001161e207981 */ /* 0x000164000c1e1100 */
.L_x_48:
[----:B------:R-:W-:Y:S05]  /*6040*/  BSYNC B1 ;  /* 0x0000000000017941 */ /* 0x000fea0003800000 */
.L_x_47:
[----:B-----5:R-:W-:Y:S01]  /*6050*/  LOP3.LUT R32, R32, 0xff, RZ, 0xc0, !PT ;  /* 0x000000ff20207812 */ /* 0x020fe200078ec0ff */
[----:B------:R-:W-:Y:S01]  /*6060*/  BSSY B1, `(.L_x_49) ;  /* 0x000000b000017945 */ /* 0x000fe20003800000 */
[----:B------:R-:W-:Y:S02]  /*6070*/  ISETP.LT.OR P4, PT, R34, 0x9, !P0 ;  /* 0x000000092200780c */ /* 0x000fe40004781670 */
[----:B------:R-:W-:-:S05]  /*6080*/  F2FP.F16.E4M3.UNPACK_B R32, R32 ;  /* 0x00000020ff20723e */ /* 0x000fca00020006ff */
[----:B------:R-:W-:-:S05]  /*6090*/  HADD2.F32 R32, -RZ, R32.H0_H0 ;  /* 0x20000020ff207230 */ /* 0x000fca0000004100 */
[----:B------:R-:W-:-:S04]  /*60a0*/  FMUL R32, R32, UR25 ;  /* 0x0000001920207c20 */ /* 0x000fc80008400000 */
[----:B------:R-:W-:-:S05]  /*60b0*/  FFMA R32, R223, UR24, R32 ;  /* 0x00000018df207c23 */ /* 0x000fca0008000020 */
[----:B0-----:R-:W-:Y:S02]  /*60c0*/  F2FP.SATFINITE.E4M3.F32.PACK_AB_MERGE_C R33, RZ, R32, RZ ;  /* 0x00000020ff21723e */ /* 0x001fe400048070ff */
[----:B------:R-:W-:-:S03]  /*60d0*/  PRMT R32, RZ, 0x7610, R32 ;  /* 0x00007610ff207816 */ /* 0x000fc60000000020 */
[----:B------:R0:W-:Y:S01]  /*60e0*/  @!P3 STG.E.U8 desc[UR22][R26.64+0x1], R33 ;  /* 0x000001211a00b986 */ /* 0x0001e2000c101116 */
[----:B------:R-:W-:Y:S05]  /*60f0*/  @P4 BRA `(.L_x_50) ;  /* 0x0000000000044947 */ /* 0x000fea0003800000 */
[----:B------:R0:W5:Y:S02]  /*6100*/  LDG.E.U8 R32, desc[UR22][R28.64+0x8] ;  /* 0x000008161c207981 */ /* 0x000164000c1e1100 */
.L_x_50:
[----:B------:R-:W-:Y:S05]  /*6110*/  BSYNC B1 ;  /* 0x0000000000017941 */ /* 0x000fea0003800000 */
.L_x_49:
[----:B-----5:R-:W-:Y:S01]  /*6120*/  LOP3.LUT R32, R32, 0xff, RZ, 0xc0, !PT ;  /* 0x000000ff20207812 */ /* 0x020fe200078ec0ff */
[----:B------:R-:W-:Y:S01]  /*6130*/  BSSY B1, `(.L_x_51) ;  /* 0x000000b000017945 */ /* 0x000fe20003800000 */
[----:B------:R-:W-:Y:S02]  /*6140*/  ISETP.LT.OR P3, PT, R34, 0xa, !P0 ;  /* 0x0000000a2200780c */ /* 0x000fe40004761670 */
[----:B------:R-:W-:-:S05]  /*6150*/  F2FP.F16.E4M3.UNPACK_B R32, R32 ;  /* 0x00000020ff20723e */ /* 0x000fca00020006ff */
[----:B------:R-:W-:-:S05]  /*6160*/  HADD2.F32 R32, -RZ, R32.H0_H0 ;  /* 0x20000020ff207230 */ /* 0x000fca0000004100 */
[----:B0-----:R-:W-:Y:S01]  /*6170*/  FMUL R33, R32, UR25 ;  /* 0x0000001920217c20 */ /* 0x001fe20008400000 */
[----:B------:R-:W-:-:S03]  /*6180*/  PRMT R32, RZ, 0x7610, R32 ;  /* 0x00007610ff207816 */ /* 0x000fc60000000020 */
[----:B------:R-:W-:-:S05]  /*6190*/  FFMA R33, R222, UR24, R33 ;  /* 0x00000018de217c23 */ /* 0x000fca0008000021 */
[----:B------:R-:W-:-:S05]  /*61a0*/  F2FP.SATFINITE.E4M3.F32.PACK_AB_MERGE_C R33, RZ, R33, RZ ;  /* 0x00000021ff21723e */ /* 0x000fca00048070ff */
[----:B------:R0:W-:Y:S01]  /*61b0*/  @!P4 STG.E.U8 desc[UR22][R24.64+0x8], R33 ;  /* 0x000008211800c986 */ /* 0x0001e2000c101116 */
[----:B------:R-:W-:Y:S05]  /*61c0*/  @P3 BRA `(.L_x_52) ;  /* 0x0000000000043947 */ /* 0x000fea0003800000 */
[----:B------:R0:W5:Y:S02]  /*61d0*/  LDG.E.U8 R32, desc[UR22][R28.64+0x9] ;  /* 0x000009161c207981 */ /* 0x000164000c1e1100 */
.L_x_52:
[----:B------:R-:W-:Y:S05]  /*61e0*/  BSYNC B1 ;  /* 0x0000000000017941 */ /* 0x000fea0003800000 */
.L_x_51:
        /* <DEDUP_REMOVED lines=12> */
.L_x_54:
[----:B------:R-:W-:Y:S05]  /*62b0*/  BSYNC B1 ;  /* 0x0000000000017941 */ /* 0x000fea0003800000 */
.L_x_53:
        /* <DEDUP_REMOVED lines=12> */
.L_x_56:
[----:B------:R-:W-:Y:S05]  /*6380*/  BSYNC B1 ;  /* 0x0000000000017941 */ /* 0x000fea0003800000 */
.L_x_55:
        /* <DEDUP_REMOVED lines=12> */
.L_x_58:
[----:B------:R-:W-:Y:S05]  /*6450*/  BSYNC B1 ;  /* 0x0000000000017941 */ /* 0x000fea0003800000 */
.L_x_57:
        /* <DEDUP_REMOVED lines=12> */
.L_x_60:
[----:B------:R-:W-:Y:S05]  /*6520*/  BSYNC B1 ;  /* 0x0000000000017941 */ /* 0x000fea0003800000 */
.L_x_59:
        /* <DEDUP_REMOVED lines=12> */
.L_x_62:
[----:B------:R-:W-:Y:S05]  /*65f0*/  BSYNC B1 ;  /* 0x0000000000017941 */ /* 0x000fea0003800000 */
.L_x_61:
        /* <DEDUP_REMOVED lines=12> */
.L_x_64:
[----:B------:R-:W-:Y:S05]  /*66c0*/  BSYNC B1 ;  /* 0x0000000000017941 */ /* 0x000fea0003800000 */
.L_x_63:
        /* <DEDUP_REMOVED lines=12> */
.L_x_66:
[----:B------:R-:W-:Y:S05]  /*6790*/  BSYNC B1 ;  /* 0x0000000000017941 */ /* 0x000fea0003800000 */
.L_x_65:
        /* <DEDUP_REMOVED lines=12> */
.L_x_68:
[----:B------:R-:W-:Y:S05]  /*6860*/  BSYNC B1 ;  /* 0x0000000000017941 */ /* 0x000fea0003800000 */
.L_x_67:
        /* <DEDUP_REMOVED lines=12> */
.L_x_70:
[----:B------:R-:W-:Y:S05]  /*6930*/  BSYNC B1 ;  /* 0x0000000000017941 */ /* 0x000fea0003800000 */
.L_x_69:
        /* <DEDUP_REMOVED lines=12> */
.L_x_72:
[----:B------:R-:W-:Y:S05]  /*6a00*/  BSYNC B1 ;  /* 0x0000000000017941 */ /* 0x000fea0003800000 */
.L_x_71:
        /* <DEDUP_REMOVED lines=12> */
.L_x_74:
[----:B------:R-:W-:Y:S05]  /*6ad0*/  BSYNC B1 ;  /* 0x0000000000017941 */ /* 0x000fea0003800000 */
.L_x_73:
        /* <DEDUP_REMOVED lines=12> */
.L_x_76:
[----:B------:R-:W-:Y:S05]  /*6ba0*/  BSYNC B1 ;  /* 0x0000000000017941 */ /* 0x000fea0003800000 */
.L_x_75:
        /* <DEDUP_REMOVED lines=12> */
.L_x_78:
[----:B------:R-:W-:Y:S05]  /*6c70*/  BSYNC B1 ;  /* 0x0000000000017941 */ /* 0x000fea0003800000 */
.L_x_77:
        /* <DEDUP_REMOVED lines=12> */
.L_x_80:
[----:B------:R-:W-:Y:S05]  /*6d40*/  BSYNC B1 ;  /* 0x0000000000017941 */ /* 0x000fea0003800000 */
.L_x_79:
        /* <DEDUP_REMOVED lines=12> */
.L_x_82:
[----:B------:R-:W-:Y:S05]  /*6e10*/  BSYNC B1 ;  /* 0x0000000000017941 */ /* 0x000fea0003800000 */
.L_x_81:
        /* <DEDUP_REMOVED lines=12> */
.L_x_84:
[----:B------:R-:W-:Y:S05]  /*6ee0*/  BSYNC B1 ;  /* 0x0000000000017941 */ /* 0x000fea0003800000 */
.L_x_83:
        /* <DEDUP_REMOVED lines=12> */
.L_x_86:
[----:B------:R-:W-:Y:S05]  /*6fb0*/  BSYNC B1 ;  /* 0x0000000000017941 */ /* 0x000fea0003800000 */
.L_x_85:
        /* <DEDUP_REMOVED lines=12> */
.L_x_88:
[----:B------:R-:W-:Y:S05]  /*7080*/  BSYNC B1 ;  /* 0x0000000000017941 */ /* 0x000fea0003800000 */
.L_x_87:
        /* <DEDUP_REMOVED lines=12> */
.L_x_90:
[----:B------:R-:W-:Y:S05]  /*7150*/  BSYNC B1 ;  /* 0x0000000000017941 */ /* 0x000fea0003800000 */
.L_x_89:
        /* <DEDUP_REMOVED lines=12> */
.L_x_92:
[----:B------:R-:W-:Y:S05]  /*7220*/  BSYNC B1 ;  /* 0x0000000000017941 */ /* 0x000fea0003800000 */
.L_x_91:
        /* <DEDUP_REMOVED lines=12> */
.L_x_94:
[----:B------:R-:W-:Y:S05]  /*72f0*/  BSYNC B1 ;  /* 0x0000000000017941 */ /* 0x000fea0003800000 */
.L_x_93:
        /* <DEDUP_REMOVED lines=12> */
.L_x_96:
[----:B------:R-:W-:Y:S05]  /*73c0*/  BSYNC B1 ;  /* 0x0000000000017941 */ /* 0x000fea0003800000 */
.L_x_95:
        /* <DEDUP_REMOVED lines=12> */
.L_x_98:
[----:B------:R-:W-:Y:S05]  /*7490*/  BSYNC B1 ;  /* 0x0000000000017941 */ /* 0x000fea0003800000 */
.L_x_97:
        /* <DEDUP_REMOVED lines=12> */
.L_x_100:
[----:B------:R-:W-:Y:S05]  /*7560*/  BSYNC B1 ;  /* 0x0000000000017941 */ /* 0x000fea0003800000 */
.L_x_99:
        /* <DEDUP_REMOVED lines=12> */
.L_x_102:
[----:B------:R-:W-:Y:S05]  /*7630*/  BSYNC B1 ;  /* 0x0000000000017941 */ /* 0x000fea0003800000 */
.L_x_101:
        /* <DEDUP_REMOVED lines=12> */
.L_x_104:
[----:B------:R-:W-:Y:S05]  /*7700*/  BSYNC B1 ;  /* 0x0000000000017941 */ /* 0x000fea0003800000 */
.L_x_103:
        /* <DEDUP_REMOVED lines=12> */
.L_x_106:
[----:B------:R-:W-:Y:S05]  /*77d0*/  BSYNC B1 ;  /* 0x0000000000017941 */ /* 0x000fea0003800000 */
.L_x_105:
        /* <DEDUP_REMOVED lines=12> */
.L_x_108:
[----:B------:R-:W-:Y:S05]  /*78a0*/  BSYNC B1 ;  /* 0x0000000000017941 */ /* 0x000fea0003800000 */
.L_x_107:
        /* <DEDUP_REMOVED lines=12> */
.L_x_110:
[----:B------:R-:W-:Y:S05]  /*7970*/  BSYNC B1 ;  /* 0x0000000000017941 */ /* 0x000fea0003800000 */
.L_x_109:
        /* <DEDUP_REMOVED lines=12> */
.L_x_112:
[----:B------:R-:W-:Y:S05]  /*7a40*/  BSYNC B1 ;  /* 0x0000000000017941 */ /* 0x000fea0003800000 */
.L_x_111:
        /* <DEDUP_REMOVED lines=12> */
.L_x_114:
[----:B------:R-:W-:Y:S05]  /*7b10*/  BSYNC B1 ;  /* 0x0000000000017941 */ /* 0x000fea0003800000 */
.L_x_113:
        /* <DEDUP_REMOVED lines=12> */
.L_x_116:
[----:B------:R-:W-:Y:S05]  /*7be0*/  BSYNC B1 ;  /* 0x0000000000017941 */ /* 0x000fea0003800000 */
.L_x_115:
        /* <DEDUP_REMOVED lines=12> */
.L_x_118:
[----:B------:R-:W-:Y:S05]  /*7cb0*/  BSYNC B1 ;  /* 0x0000000000017941 */ /* 0x000fea0003800000 */
.L_x_117:
        /* <DEDUP_REMOVED lines=12> */
.L_x_120:
[----:B------:R-:W-:Y:S05]  /*7d80*/  BSYNC B1 ;  /* 0x0000000000017941 */ /* 0x000fea0003800000 */
.L_x_119:
        /* <DEDUP_REMOVED lines=12> */
.L_x_122:
[----:B------:R-:W-:Y:S05]  /*7e50*/  BSYNC B1 ;  /* 0x0000000000017941 */ /* 0x000fea0003800000 */
.L_x_121:
        /* <DEDUP_REMOVED lines=12> */
.L_x_124:
[----:B------:R-:W-:Y:S05]  /*7f20*/  BSYNC B1 ;  /* 0x0000000000017941 */ /* 0x000fea0003800000 */
.L_x_123:
        /* <DEDUP_REMOVED lines=12> */
.L_x_126:
[----:B------:R-:W-:Y:S05]  /*7ff0*/  BSYNC B1 ;  /* 0x0000000000017941 */ /* 0x000fea0003800000 */
.L_x_125:
        /* <DEDUP_REMOVED lines=12> */
.L_x_128:
[----:B------:R-:W-:Y:S05]  /*80c0*/  BSYNC B1 ;  /* 0x0000000000017941 */ /* 0x000fea0003800000 */
.L_x_127:
        /* <DEDUP_REMOVED lines=12> */
.L_x_130:
[----:B------:R-:W-:Y:S05]  /*8190*/  BSYNC B1 ;  /* 0x0000000000017941 */ /* 0x000fea0003800000 */
.L_x_129:
        /* <DEDUP_REMOVED lines=12> */
.L_x_132:
[----:B------:R-:W-:Y:S05]  /*8260*/  BSYNC B1 ;  /* 0x0000000000017941 */ /* 0x000fea0003800000 */
.L_x_131:
        /* <DEDUP_REMOVED lines=12> */
.L_x_134:
[----:B------:R-:W-:Y:S05]  /*8330*/  BSYNC B1 ;  /* 0x0000000000017941 */ /* 0x000fea0003800000 */
.L_x_133:
        /* <DEDUP_REMOVED lines=12> */
.L_x_136:
[----:B------:R-:W-:Y:S05]  /*8400*/  BSYNC B1 ;  /* 0x0000000000017941 */ /* 0x000fea0003800000 */
.L_x_135:
        /* <DEDUP_REMOVED lines=12> */
.L_x_138:
[----:B------:R-:W-:Y:S05]  /*84d0*/  BSYNC B1 ;  /* 0x0000000000017941 */ /* 0x000fea0003800000 */
.L_x_137:
        /* <DEDUP_REMOVED lines=12> */
.L_x_140:
[----:B------:R-:W-:Y:S05]  /*85a0*/  BSYNC B1 ;  /* 0x0000000000017941 */ /* 0x000fea0003800000 */
.L_x_139:
        /* <DEDUP_REMOVED lines=12> */
.L_x_142:
[----:B------:R-:W-:Y:S05]  /*8670*/  BSYNC B1 ;  /* 0x0000000000017941 */ /* 0x000fea0003800000 */
.L_x_141:
        /* <DEDUP_REMOVED lines=12> */
.L_x_144:
[----:B------:R-:W-:Y:S05]  /*8740*/  BSYNC B1 ;  /* 0x0000000000017941 */ /* 0x000fea0003800000 */
.L_x_143:
        /* <DEDUP_REMOVED lines=12> */
.L_x_146:
[----:B------:R-:W-:Y:S05]  /*8810*/  BSYNC B1 ;  /* 0x0000000000017941 */ /* 0x000fea0003800000 */
.L_x_145:
        /* <DEDUP_REMOVED lines=12> */
.L_x_148:
[----:B------:R-:W-:Y:S05]  /*88e0*/  BSYNC B1 ;  /* 0x0000000000017941 */ /* 0x000fea0003800000 */
.L_x_147:
        /* <DEDUP_REMOVED lines=12> */
.L_x_150:
[----:B------:R-:W-:Y:S05]  /*89b0*/  BSYNC B1 ;  /* 0x0000000000017941 */ /* 0x000fea0003800000 */
.L_x_149:
        /* <DEDUP_REMOVED lines=12> */
.L_x_152:
[----:B------:R-:W-:Y:S05]  /*8a80*/  BSYNC B1 ;  /* 0x0000000000017941 */ /* 0x000fea0003800000 */
.L_x_151:
        /* <DEDUP_REMOVED lines=12> */
.L_x_154:
[----:B------:R-:W-:Y:S05]  /*8b50*/  BSYNC B1 ;  /* 0x0000000000017941 */ /* 0x000fea0003800000 */
.L_x_153:
        /* <DEDUP_REMOVED lines=12> */
.L_x_156:
[----:B------:R-:W-:Y:S05]  /*8c20*/  BSYNC B1 ;  /* 0x0000000000017941 */ /* 0x000fea0003800000 */
.L_x_155:
        /* <DEDUP_REMOVED lines=12> */
.L_x_158:
[----:B------:R-:W-:Y:S05]  /*8cf0*/  BSYNC B1 ;  /* 0x0000000000017941 */ /* 0x000fea0003800000 */
.L_x_157:
        /* <DEDUP_REMOVED lines=12> */
.L_x_160:
[----:B------:R-:W-:Y:S05]  /*8dc0*/  BSYNC B1 ;  /* 0x0000000000017941 */ /* 0x000fea0003800000 */
.L_x_159:
        /* <DEDUP_REMOVED lines=12> */
.L_x_162:
[----:B------:R-:W-:Y:S05]  /*8e90*/  BSYNC B1 ;  /* 0x0000000000017941 */ /* 0x000fea0003800000 */
.L_x_161:
        /* <DEDUP_REMOVED lines=12> */
.L_x_164:
[----:B------:R-:W-:Y:S05]  /*8f60*/  BSYNC B1 ;  /* 0x0000000000017941 */ /* 0x000fea0003800000 */
.L_x_163:
        /* <DEDUP_REMOVED lines=12> */
.L_x_166:
[----:B------:R-:W-:Y:S05]  /*9030*/  BSYNC B1 ;  /* 0x0000000000017941 */ /* 0x000fea0003800000 */
.L_x_165:
        /* <DEDUP_REMOVED lines=12> */
.L_x_168:
[----:B------:R-:W-:Y:S05]  /*9100*/  BSYNC B1 ;  /* 0x0000000000017941 */ /* 0x000fea0003800000 */
.L_x_167:
        /* <DEDUP_REMOVED lines=12> */
.L_x_170:
[----:B------:R-:W-:Y:S05]  /*91d0*/  BSYNC B1 ;  /* 0x0000000000017941 */ /* 0x000fea0003800000 */
.L_x_169:
        /* <DEDUP_REMOVED lines=12> */
.L_x_172:
[----:B------:R-:W-:Y:S05]  /*92a0*/  BSYNC B1 ;  /* 0x0000000000017941 */ /* 0x000fea0003800000 */
.L_x_171:
        /* <DEDUP_REMOVED lines=12> */
.L_x_174:
[----:B------:R-:W-:Y:S05]  /*9370*/  BSYNC B1 ;  /* 0x0000000000017941 */ /* 0x000fea0003800000 */
.L_x_173:
        /* <DEDUP_REMOVED lines=12> */
.L_x_176:
[----:B------:R-:W-:Y:S05]  /*9440*/  BSYNC B1 ;  /* 0x0000000000017941 */ /* 0x000fea0003800000 */
.L_x_175:
        /* <DEDUP_REMOVED lines=12> */
.L_x_178:
[----:B------:R-:W-:Y:S05]  /*9510*/  BSYNC B1 ;  /* 0x0000000000017941 */ /* 0x000fea0003800000 */
.L_x_177:
        /* <DEDUP_REMOVED lines=12> */
.L_x_180:
[----:B------:R-:W-:Y:S05]  /*95e0*/  BSYNC B1 ;  /* 0x0000000000017941 */ /* 0x000fea0003800000 */
.L_x_179:
        /* <DEDUP_REMOVED lines=12> */
.L_x_182:
[----:B------:R-:W-:Y:S05]  /*96b0*/  BSYNC B1 ;  /* 0x0000000000017941 */ /* 0x000fea0003800000 */
.L_x_181:
        /* <DEDUP_REMOVED lines=12> */
.L_x_184:
[----:B------:R-:W-:Y:S05]  /*9780*/  BSYNC B1 ;  /* 0x0000000000017941 */ /* 0x000fea0003800000 */
.L_x_183:
        /* <DEDUP_REMOVED lines=12> */
.L_x_186:
[----:B------:R-:W-:Y:S05]  /*9850*/  BSYNC B1 ;  /* 0x0000000000017941 */ /* 0x000fea0003800000 */
.L_x_185:
        /* <DEDUP_REMOVED lines=12> */
.L_x_188:
[----:B------:R-:W-:Y:S05]  /*9920*/  BSYNC B1 ;  /* 0x0000000000017941 */ /* 0x000fea0003800000 */
.L_x_187:
        /* <DEDUP_REMOVED lines=12> */
.L_x_190:
[----:B------:R-:W-:Y:S05]  /*99f0*/  BSYNC B1 ;  /* 0x0000000000017941 */ /* 0x000fea0003800000 */
.L_x_189:
        /* <DEDUP_REMOVED lines=12> */
.L_x_192:
[----:B------:R-:W-:Y:S05]  /*9ac0*/  BSYNC B1 ;  /* 0x0000000000017941 */ /* 0x000fea0003800000 */
.L_x_191:
[----:B-----5:R-:W-:Y:S01]  /*9ad0*/  LOP3.LUT R32, R32, 0xff, RZ, 0xc0, !PT ;  /* 0x000000ff20207812 */ /* 0x020fe200078ec0ff */
[----:B------:R-:W-:Y:S01]  /*9ae0*/  BSSY B1, `(.L_x_193) ;  /* 0x000000b000017945 */ /* 0x000fe20003800000 */
[----:B------:R-:W-:Y:S02]  /*9af0*/  ISETP.LT.OR P4, PT, R34, 0x99, !P0 ;  /* 0x000000992200780c */ /* 0x000fe40004781670 */
[----:B------:R-:W-:-:S05]  /*9b00*/  F2FP.F16.E4M3.UNPACK_B R32, R32 ;  /* 0x00000020ff20723e */ /* 0x000fca00020006ff */
[----:B------:R-:W-:-:S05]  /*9b10*/  HADD2.F32 R32, -RZ, R32.H0_H0 ;  /* 0x20000020ff207230 */ /* 0x000fca0000004100 */
[----:B------:R-:W-:-:S04]  /*9b20*/  FMUL R32, R32, UR25 ;  /* 0x0000001920207c20 */ /* 0x000fc80008400000 */
[----:B------:R-:W-:Y:S01]  /*9b30*/  FFMA R32, R23, UR24, R32 ;  /* 0x0000001817207c23 */ /* 0x000fe20008000020 */
[----:B------:R-:W-:-:S04]  /*9b40*/  PRMT R23, RZ, 0x7610, R23 ;  /* 0x00007610ff177816 */ /* 0x000fc80000000017 */
[----:B0-----:R-:W-:-:S05]  /*9b50*/  F2FP.SATFINITE.E4M3.F32.PACK_AB_MERGE_C R33, RZ, R32, RZ ;  /* 0x00000020ff21723e */ /* 0x001fca00048070ff */
[----:B------:R0:W-:Y:S01]  /*9b60*/  @!P3 STG.E.U8 desc[UR22][R26.64+0x91], R33 ;  /* 0x000091211a00b986 */ /* 0x0001e2000c101116 */
[----:B------:R-:W-:Y:S05]  /*9b70*/  @P4 BRA `(.L_x_194) ;  /* 0x0000000000044947 */ /* 0x000fea0003800000 */
[----:B------:R0:W5:Y:S02]  /*9b80*/  LDG.E.U8 R23, desc[UR22][R28.64+0x98] ;  /* 0x000098161c177981 */ /* 0x000164000c1e1100 */
.L_x_194:
[----:B------:R-:W-:Y:S05]  /*9b90*/  BSYNC B1 ;  /* 0x0000000000017941 */ /* 0x000fea0003800000 */
.L_x_193:
        /* <DEDUP_REMOVED lines=8> */
[----:B------:R-:W-:-:S05]  /*9c20*/  F2FP.SATFINITE.E4M3.F32.PACK_AB_MERGE_C R23, RZ, R23, RZ ;  /* 0x00000017ff17723e */ /* 0x000fca00048070ff */
[----:B------:R0:W-:Y:S01]  /*9c30*/  @!P4 STG.E.U8 desc[UR22][R24.64+0x98], R23 ;  /* 0x000098171800c986 */ /* 0x0001e2000c101116 */
[----:B------:R-:W-:Y:S05]  /*9c40*/  @P3 BRA `(.L_x_196) ;  /* 0x0000000000043947 */ /* 0x000fea0003800000 */
[----:B------:R0:W5:Y:S02]  /*9c50*/  LDG.E.U8 R22, desc[UR22][R28.64+0x99] ;  /* 0x000099161c167981 */ /* 0x000164000c1e1100 */
.L_x_196:
[----:B------:R-:W-:Y:S05]  /*9c60*/  BSYNC B1 ;  /* 0x0000000000017941 */ /* 0x000fea0003800000 */
.L_x_195:
        /* <DEDUP_REMOVED lines=12> */
.L_x_198:
[----:B------:R-:W-:Y:S05]  /*9d30*/  BSYNC B1 ;  /* 0x0000000000017941 */ /* 0x000fea0003800000 */
.L_x_197:
        /* <DEDUP_REMOVED lines=12> */
.L_x_200:
[----:B------:R-:W-:Y:S05]  /*9e00*/  BSYNC B1 ;  /* 0x0000000000017941 */ /* 0x000fea0003800000 */
.L_x_199:
        /* <DEDUP_REMOVED lines=12> */
.L_x_202:
[----:B------:R-:W-:Y:S05]  /*9ed0*/  BSYNC B1 ;  /* 0x0000000000017941 */ /* 0x000fea0003800000 */
.L_x_201:
        /* <DEDUP_REMOVED lines=12> */
.L_x_204:
[----:B------:R-:W-:Y:S05]  /*9fa0*/  BSYNC B1 ;  /* 0x0000000000017941 */ /* 0x000fea0003800000 */
.L_x_203:
        /* <DEDUP_REMOVED lines=12> */
.L_x_206:
[----:B------:R-:W-:Y:S05]  /*a070*/  BSYNC B1 ;  /* 0x0000000000017941 */ /* 0x000fea0003800000 */
.L_x_205:
        /* <DEDUP_REMOVED lines=12> */
.L_x_208:
[----:B------:R-:W-:Y:S05]  /*a140*/  BSYNC B1 ;  /* 0x0000000000017941 */ /* 0x000fea0003800000 */
.L_x_207:
        /* <DEDUP_REMOVED lines=12> */
.L_x_210:
[----:B------:R-:W-:Y:S05]  /*a210*/  BSYNC B1 ;  /* 0x0000000000017941 */ /* 0x000fea0003800000 */
.L_x_209:
        /* <DEDUP_REMOVED lines=12> */
.L_x_212:
[----:B------:R-:W-:Y:S05]  /*a2e0*/  BSYNC B1 ;  /* 0x0000000000017941 */ /* 0x000fea0003800000 */
.L_x_211:
        /* <DEDUP_REMOVED lines=12> */
.L_x_214:
[----:B------:R-:W-:Y:S05]  /*a3b0*/  BSYNC B1 ;  /* 0x0000000000017941 */ /* 0x000fea0003800000 */
.L_x_213:
        /* <DEDUP_REMOVED lines=12> */
.L_x_216:
[----:B------:R-:W-:Y:S05]  /*a480*/  BSYNC B1 ;  /* 0x0000000000017941 */ /* 0x000fea0003800000 */
.L_x_215:
        /* <DEDUP_REMOVED lines=12> */
.L_x_218:
[----:B------:R-:W-:Y:S05]  /*a550*/  BSYNC B1 ;  /* 0x0000000000017941 */ /* 0x000fea0003800000 */
.L_x_217:
        /* <DEDUP_REMOVED lines=12> */
.L_x_220:
[----:B------:R-:W-:Y:S05]  /*a620*/  BSYNC B1 ;  /* 0x0000000000017941 */ /* 0x000fea0003800000 */
.L_x_219:
        /* <DEDUP_REMOVED lines=12> */
.L_x_222:
[----:B------:R-:W-:Y:S05]  /*a6f0*/  BSYNC B1 ;  /* 0x0000000000017941 */ /* 0x000fea0003800000 */
.L_x_221:
        /* <DEDUP_REMOVED lines=12> */
.L_x_224:
[----:B------:R-:W-:Y:S05]  /*a7c0*/  BSYNC B1 ;  /* 0x0000000000017941 */ /* 0x000fea0003800000 */
.L_x_223:
        /* <DEDUP_REMOVED lines=12> */
.L_x_226:
[----:B------:R-:W-:Y:S05]  /*a890*/  BSYNC B1 ;  /* 0x0000000000017941 */ /* 0x000fea0003800000 */
.L_x_225:
        /* <DEDUP_REMOVED lines=12> */
.L_x_228:
[----:B------:R-:W-:Y:S05]  /*a960*/  BSYNC B1 ;  /* 0x0000000000017941 */ /* 0x000fea0003800000 */
.L_x_227:
        /* <DEDUP_REMOVED lines=12> */
.L_x_230:
[----:B------:R-:W-:Y:S05]  /*aa30*/  BSYNC B1 ;  /* 0x0000000000017941 */ /* 0x000fea0003800000 */
.L_x_229:
        /* <DEDUP_REMOVED lines=12> */
.L_x_232:
[----:B------:R-:W-:Y:S05]  /*ab00*/  BSYNC B1 ;  /* 0x0000000000017941 */ /* 0x000fea0003800000 */
.L_x_231:
        /* <DEDUP_REMOVED lines=12> */
.L_x_234:
[----:B------:R-:W-:Y:S05]  /*abd0*/  BSYNC B1 ;  /* 0x0000000000017941 */ /* 0x000fea0003800000 */
.L_x_233:
        /* <DEDUP_REMOVED lines=12> */
.L_x_236:
[----:B------:R-:W-:Y:S05]  /*aca0*/  BSYNC B1 ;  /* 0x0000000000017941 */ /* 0x000fea0003800000 */
.L_x_235:
[----:B-----5:R-:W-:Y:S01]  /*acb0*/  LOP3.LUT R2, R2, 0xff, RZ, 0xc0, !PT ;  /* 0x000000ff02027812 */ /* 0x020fe200078ec0ff */
[----:B------:R-:W-:Y:S01]  /*acc0*/  BSSY B1, `(.L_x_237) ;  /* 0x000000b000017945 */ /* 0x000fe20003800000 */
[----:B------:R-:W-:Y:S02]  /*acd0*/  ISETP.LT.OR P4, PT, R34, 0xc1, !P1 ;  /* 0x000000c12200780c */ /* 0x000fe40004f81670 */
[----:B------:R-:W-:-:S05]  /*ace0*/  F2FP.F16.E4M3.UNPACK_B R2, R2 ;  /* 0x00000002ff02723e */ /* 0x000fca00020006ff */
[----:B------:R-:W-:-:S05]  /*acf0*/  HADD2.F32 R2, -RZ, R2.H0_H0 ;  /* 0x20000002ff027230 */ /* 0x000fca0000004100 */
[----:B0-----:R-:W-:-:S04]  /*ad00*/  FMUL R3, R2, UR25 ;  /* 0x0000001902037c20 */ /* 0x001fc80008400000 */
[----:B------:R-:W-:Y:S01]  /*ad10*/  FFMA R3, R0, UR24, R3 ;  /* 0x0000001800037c23 */ /* 0x000fe20008000003 */
[----:B------:R-:W-:-:S04]  /*ad20*/  PRMT R0, RZ, 0x7610, R0 ;  /* 0x00007610ff007816 */ /* 0x000fc80000000000 */
[----:B------:R-:W-:-:S05]  /*ad30*/  F2FP.SATFINITE.E4M3.F32.PACK_AB_MERGE_C R3, RZ, R3, RZ ;  /* 0x00000003ff03723e */ /* 0x000fca00048070ff */
[----:B------:R0:W-:Y:S01]  /*ad40*/  @!P3 STG.E.U8 desc[UR22][R24.64+0xc1], R3 ;  /* 0x0000c1031800b986 */ /* 0x0001e2000c101116 */
[----:B------:R-:W-:Y:S05]  /*ad50*/  @P4 BRA `(.L_x_238) ;  /* 0x0000000000044947 */ /* 0x000fea0003800000 */
[----:B------:R0:W5:Y:S02]  /*ad60*/  LDG.E.U8 R0, desc[UR22][R30.64+0xc0] ;  /* 0x0000c0161e007981 */ /* 0x000164000c1e1100 */
.L_x_238:
[----:B------:R-:W-:Y:S05]  /*ad70*/  BSYNC B1 ;  /* 0x0000000000017941 */ /* 0x000fea0003800000 */
.L_x_237:
[----:B------:R-:W2:Y:S01]  /*ad80*/  LDL.LU R2, [R1] ;  /* 0x0000000001027983 */ /* 0x000ea20000300800 */
[----:B-----5:R-:W-:Y:S01]  /*ad90*/  LOP3.LUT R0, R0, 0xff, RZ, 0xc0, !PT ;  /* 0x000000ff00007812 */ /* 0x020fe200078ec0ff */
[----:B------:R-:W-:Y:S01]  /*ada0*/  BSSY B1, `(.L_x_239) ;  /* 0x000000b000017945 */ /* 0x000fe20003800000 */
[----:B------:R-:W-:Y:S02]  /*adb0*/  ISETP.LT.OR P3, PT, R34, 0xc2, !P1 ;  /* 0x000000c22200780c */ /* 0x000fe40004f61670 */
[----:B------:R-:W-:-:S05]  /*adc0*/  F2FP.F16.E4M3.UNPACK_B R0, R0 ;  /* 0x00000000ff00723e */ /* 0x000fca00020006ff */
[----:B------:R-:W-:-:S05]  /*add0*/  HADD2.F32 R0, -RZ, R0.H0_H0 ;  /* 0x20000000ff007230 */ /* 0x000fca0000004100 */
[----:B------:R-:W-:-:S04]  /*ade0*/  FMUL R0, R0, UR25 ;  /* 0x0000001900007c20 */ /* 0x000fc80008400000 */
[----:B--2---:R-:W-:-:S05]  /*adf0*/  FFMA R0, R2, UR24, R0 ;  /* 0x0000001802007c23 */ /* 0x004fca0008000000 */
[----:B0-----:R-:W-:Y:S02]  /*ae00*/  F2FP.SATFINITE.E4M3.F32.PACK_AB_MERGE_C R3, RZ, R0, RZ ;  /* 0x00000000ff03723e */ /* 0x001fe400048070ff */
[----:B------:R-:W-:-:S03]  /*ae10*/  PRMT R0, RZ, 0x7610, R0 ;  /* 0x00007610ff007816 */ /* 0x000fc60000000000 */
[----:B------:R0:W-:Y:S01]  /*ae20*/  @!P4 STG.E.U8 desc[UR22][R26.64+0xc0], R3 ;  /* 0x0000c0031a00c986 */ /* 0x0001e2000c101116 */
[----:B------:R-:W-:Y:S05]  /*ae30*/  @P3 BRA `(.L_x_240) ;  /* 0x0000000000043947 */ /* 0x000fea0003800000 */
[----:B------:R2:W5:Y:S02]  /*ae40*/  LDG.E.U8 R0, desc[UR22][R30.64+0xc1] ;  /* 0x0000c1161e007981 */ /* 0x000564000c1e1100 */
.L_x_240:
[----:B------:R-:W-:Y:S05]  /*ae50*/  BSYNC B1 ;  /* 0x0000000000017941 */ /* 0x000fea0003800000 */
.L_x_239:
[----:B------:R-:W3:Y:S01]  /*ae60*/  LDL.LU R2, [R1+0x4] ;  /* 0x0000040001027983 */ /* 0x000ee20000300800 */
[----:B-----5:R-:W-:Y:S01]  /*ae70*/  LOP3.LUT R0, R0, 0xff, RZ, 0xc0, !PT ;  /* 0x000000ff00007812 */ /* 0x020fe200078ec0ff */
[----:B------:R-:W-:Y:S01]  /*ae80*/  BSSY B1, `(.L_x_241) ;  /* 0x000000b000017945 */ /* 0x000fe20003800000 */
[----:B------:R-:W-:Y:S02]  /*ae90*/  ISETP.LT.OR P4, PT, R34, 0xc9, !P0 ;  /* 0x000000c92200780c */ /* 0x000fe40004781670 */
[----:B------:R-:W-:-:S05]  /*aea0*/  F2FP.F16.E4M3.UNPACK_B R0, R0 ;  /* 0x00000000ff00723e */ /* 0x000fca00020006ff */
[----:B------:R-:W-:-:S05]  /*aeb0*/  HADD2.F32 R0, -RZ, R0.H0_H0 ;  /* 0x20000000ff007230 */ /* 0x000fca0000004100 */
[----:B------:R-:W-:-:S04]  /*aec0*/  FMUL R0, R0, UR25 ;  /* 0x0000001900007c20 */ /* 0x000fc80008400000 */
[----:B---3--:R-:W-:-:S05]  /*aed0*/  FFMA R0, R2, UR24, R0 ;  /* 0x0000001802007c23 */ /* 0x008fca0008000000 */
[----:B0-----:R-:W-:Y:S02]  /*aee0*/  F2FP.SATFINITE.E4M3.F32.PACK_AB_MERGE_C R3, RZ, R0, RZ ;  /* 0x00000000ff03723e */ /* 0x001fe400048070ff */
[----:B------:R-:W-:-:S03]  /*aef0*/  PRMT R0, RZ, 0x7610, R0 ;  /* 0x00007610ff007816 */ /* 0x000fc60000000000 */
[----:B------:R0:W-:Y:S01]  /*af00*/  @!P3 STG.E.U8 desc[UR22][R26.64+0xc1], R3 ;  /* 0x0000c1031a00b986 */ /* 0x0001e2000c101116 */
[----:B------:R-:W-:Y:S05]  /*af10*/  @P4 BRA `(.L_x_242) ;  /* 0x0000000000044947 */ /* 0x000fea0003800000 */
[----:B------:R3:W5:Y:S02]  /*af20*/  LDG.E.U8 R0, desc[UR22][R28.64+0xc8] ;  /* 0x0000c8161c007981 */ /* 0x000764000c1e1100 */
.L_x_242:
[----:B------:R-:W-:Y:S05]  /*af30*/  BSYNC B1 ;  /* 0x0000000000017941 */ /* 0x000fea0003800000 */
.L_x_241:
[----:B------:R-:W2:Y:S01]  /*af40*/  LDL.LU R2, [R1+0x8] ;  /* 0x0000080001027983 */ /* 0x000ea20000300800 */
        /* <DEDUP_REMOVED lines=12> */
.L_x_244:
[----:B------:R-:W-:Y:S05]  /*b010*/  BSYNC B1 ;  /* 0x0000000000017941 */ /* 0x000fea0003800000 */
.L_x_243:
        /* <DEDUP_REMOVED lines=13> */
.L_x_246:
[----:B------:R-:W-:Y:S05]  /*b0f0*/  BSYNC B1 ;  /* 0x0000000000017941 */ /* 0x000fea0003800000 */
.L_x_245:
        /* <DEDUP_REMOVED lines=13> */
.L_x_248:
[----:B------:R-:W-:Y:S05]  /*b1d0*/  BSYNC B1 ;  /* 0x0000000000017941 */ /* 0x000fea0003800000 */
.L_x_247:
        /* <DEDUP_REMOVED lines=13> */
.L_x_250:
[----:B------:R-:W-:Y:S05]  /*b2b0*/  BSYNC B1 ;  /* 0x0000000000017941 */ /* 0x000fea0003800000 */
.L_x_249:
        /* <DEDUP_REMOVED lines=13> */
.L_x_252:
[----:B------:R-:W-:Y:S05]  /*b390*/  BSYNC B1 ;  /* 0x0000000000017941 */ /* 0x000fea0003800000 */
.L_x_251:
        /* <DEDUP_REMOVED lines=13> */
.L_x_254:
[----:B------:R-:W-:Y:S05]  /*b470*/  BSYNC B1 ;  /* 0x0000000000017941 */ /* 0x000fea0003800000 */
.L_x_253:
        /* <DEDUP_REMOVED lines=13> */
.L_x_256:
[----:B------:R-:W-:Y:S05]  /*b550*/  BSYNC B1 ;  /* 0x0000000000017941 */ /* 0x000fea0003800000 */
.L_x_255:
        /* <DEDUP_REMOVED lines=13> */
.L_x_258:
[----:B------:R-:W-:Y:S05]  /*b630*/  BSYNC B1 ;  /* 0x0000000000017941 */ /* 0x000fea0003800000 */
.L_x_257:
        /* <DEDUP_REMOVED lines=13> */
.L_x_260:
[----:B------:R-:W-:Y:S05]  /*b710*/  BSYNC B1 ;  /* 0x0000000000017941 */ /* 0x000fea0003800000 */
.L_x_259:
        /* <DEDUP_REMOVED lines=13> */
.L_x_262:
[----:B------:R-:W-:Y:S05]  /*b7f0*/  BSYNC B1 ;  /* 0x0000000000017941 */ /* 0x000fea0003800000 */
.L_x_261:
        /* <DEDUP_REMOVED lines=13> */
.L_x_264:
[----:B------:R-:W-:Y:S05]  /*b8d0*/  BSYNC B1 ;  /* 0x0000000000017941 */ /* 0x000fea0003800000 */
.L_x_263:
        /* <DEDUP_REMOVED lines=13> */
.L_x_266:
[----:B------:R-:W-:Y:S05]  /*b9b0*/  BSYNC B1 ;  /* 0x0000000000017941 */ /* 0x000fea0003800000 */
.L_x_265:
        /* <DEDUP_REMOVED lines=13> */
.L_x_268:
[----:B------:R-:W-:Y:S05]  /*ba90*/  BSYNC B1 ;  /* 0x0000000000017941 */ /* 0x000fea0003800000 */
.L_x_267:
        /* <DEDUP_REMOVED lines=13> */
.L_x_270:
[----:B------:R-:W-:Y:S05]  /*bb70*/  BSYNC B1 ;  /* 0x0000000000017941 */ /* 0x000fea0003800000 */
.L_x_269:
        /* <DEDUP_REMOVED lines=13> */
.L_x_272:
[----:B------:R-:W-:Y:S05]  /*bc50*/  BSYNC B1 ;  /* 0x0000000000017941 */ /* 0x000fea0003800000 */
.L_x_271:
        /* <DEDUP_REMOVED lines=13> */
.L_x_274:
[----:B------:R-:W-:Y:S05]  /*bd30*/  BSYNC B1 ;  /* 0x0000000000017941 */ /* 0x000fea0003800000 */
.L_x_273:
        /* <DEDUP_REMOVED lines=13> */
.L_x_276:
[----:B------:R-:W-:Y:S05]  /*be10*/  BSYNC B1 ;  /* 0x0000000000017941 */ /* 0x000fea0003800000 */
.L_x_275:
        /* <DEDUP_REMOVED lines=13> */
.L_x_278:
[----:B------:R-:W-:Y:S05]  /*bef0*/  BSYNC B1 ;  /* 0x0000000000017941 */ /* 0x000fea0003800000 */
.L_x_277:
        /* <DEDUP_REMOVED lines=13> */
.L_x_280:
[----:B------:R-:W-:Y:S05]  /*bfd0*/  BSYNC B1 ;  /* 0x0000000000017941 */ /* 0x000fea0003800000 */
.L_x_279:
        /* <DEDUP_REMOVED lines=13> */
.L_x_282:
[----:B------:R-:W-:Y:S05]  /*c0b0*/  BSYNC B1 ;  /* 0x0000000000017941 */ /* 0x000fea0003800000 */
.L_x_281:
        /* <DEDUP_REMOVED lines=13> */
.L_x_284:
[----:B------:R-:W-:Y:S05]  /*c190*/  BSYNC B1 ;  /* 0x0000000000017941 */ /* 0x000fea0003800000 */
.L_x_283:
        /* <DEDUP_REMOVED lines=13> */
.L_x_286:
[----:B------:R-:W-:Y:S05]  /*c270*/  BSYNC B1 ;  /* 0x0000000000017941 */ /* 0x000fea0003800000 */
.L_x_285:
        /* <DEDUP_REMOVED lines=13> */
.L_x_288:
[----:B------:R-:W-:Y:S05]  /*c350*/  BSYNC B1 ;  /* 0x0000000000017941 */ /* 0x000fea0003800000 */
.L_x_287:
        /* <DEDUP_REMOVED lines=13> */
.L_x_290:
[----:B------:R-:W-:Y:S05]  /*c430*/  BSYNC B1 ;  /* 0x0000000000017941 */ /* 0x000fea0003800000 */
.L_x_289:
        /* <DEDUP_REMOVED lines=13> */
.L_x_292:
[----:B------:R-:W-:Y:S05]  /*c510*/  BSYNC B1 ;  /* 0x0000000000017941 */ /* 0x000fea0003800000 */
.L_x_291:
        /* <DEDUP_REMOVED lines=13> */
.L_x_294:
[----:B------:R-:W-:Y:S05]  /*c5f0*/  BSYNC B1 ;  /* 0x0000000000017941 */ /* 0x000fea0003800000 */
.L_x_293:
        /* <DEDUP_REMOVED lines=13> */
.L_x_296:
[----:B------:R-:W-:Y:S05]  /*c6d0*/  BSYNC B1 ;  /* 0x0000000000017941 */ /* 0x000fea0003800000 */
.L_x_295:
[----:B------:R-:W-:Y:S05]  /*c6e0*/  @P1 BRA `(.L_x_297) ;  /* 0x0000002000a41947 */ /* 0x000fea0003800000 */
[----:B------:R-:W2:Y:S01]  /*c6f0*/  LDL.LU R2, [R1+0x74] ;  /* 0x0000740001027983 */ /* 0x000ea20000300800 */
[----:B-----5:R-:W-:-:S04]  /*c700*/  LOP3.LUT R0, R0, 0xff, RZ, 0xc0, !PT ;  /* 0x000000ff00007812 */ /* 0x020fc800078ec0ff */
[----:B------:R-:W-:-:S05]  /*c710*/  F2FP.F16.E4M3.UNPACK_B R0, R0 ;  /* 0x00000000ff00723e */ /* 0x000fca00020006ff */
[----:B------:R-:W-:-:S05]  /*c720*/  HADD2.F32 R0, -RZ, R0.H0_H0 ;  /* 0x20000000ff007230 */ /* 0x000fca0000004100 */
[----:B------:R-:W-:-:S04]  /*c730*/  FMUL R0, R0, UR25 ;  /* 0x0000001900007c20 */ /* 0x000fc80008400000 */
[----:B--2---:R-:W-:-:S05]  /*c740*/  FFMA R0, R2, UR24, R0 ;  /* 0x0000001802007c23 */ /* 0x004fca0008000000 */
[----:B0-----:R-:W-:-:S05]  /*c750*/  F2FP.SATFINITE.E4M3.F32.PACK_AB_MERGE_C R3, RZ, R0, RZ ;  /* 0x00000000ff03723e */ /* 0x001fca00048070ff */
[----:B------:R0:W-:Y:S01]  /*c760*/  STG.E.U8 desc[UR22][R26.64+0xf9], R3 ;  /* 0x0000f9031a007986 */ /* 0x0001e2000c101116 */
[----:B------:R-:W-:Y:S05]  /*c770*/  BRA `(.L_x_297) ;  /* 0x0000002000807947 */ /* 0x000fea0003800000 */
.L_x_40:
[C---:B------:R-:W-:Y:S01]  /*c780*/  ISETP.GE.AND P1, PT, R39.reuse, 0x1, PT ;  /* 0x000000012700780c */ /* 0x040fe20003f26270 */
[----:B------:R-:W-:Y:S01]  /*c790*/  FMUL R226, R226, UR24 ;  /* 0x00000018e2e27c20 */ /* 0x000fe20008400000 */
[----:B------:R-:W2:Y:S01]  /*c7a0*/  LDL.LU R227, [R1+0x10] ;  /* 0x0000100001e37983 */ /* 0x000ea20000300800 */
[----:B------:R-:W-:Y:S01]  /*c7b0*/  ISETP.GE.AND P0, PT, R39, 0x9, PT ;  /* 0x000000092700780c */ /* 0x000fe20003f06270 */
[----:B------:R-:W-:Y:S01]  /*c7c0*/  FMUL R225, R225, UR24 ;  /* 0x00000018e1e17c20 */ /* 0x000fe20008400000 */
[C---:B------:R-:W-:Y:S02]  /*c7d0*/  ISETP.LT.OR P4, PT, R34.reuse, 0x1, !P1 ;  /* 0x000000012200780c */ /* 0x040fe40004f81670 */
[C---:B------:R-:W-:Y:S02]  /*c7e0*/  ISETP.LT.OR P5, PT, R34.reuse, 0x2, !P1 ;  /* 0x000000022200780c */ /* 0x040fe40004fa1670 */
[----:B------:R-:W-:Y:S02]  /*c7f0*/  F2FP.SATFINITE.E4M3.F32.PACK_AB_MERGE_C R29, RZ, R226, RZ ;  /* 0x000000e2ff1d723e */ /* 0x000fe400048070ff */
[----:B------:R-:W-:Y:S01]  /*c800*/  ISETP.LT.OR P3, PT, R34, 0x1, !P0 ;  /* 0x000000012200780c */ /* 0x000fe20004761670 */
[----:B------:R-:W-:Y:S01]  /*c810*/  FMUL R224, R224, UR24 ;  /* 0x00000018e0e07c20 */ /* 0x000fe20008400000 */
[----:B------:R-:W-:Y:S01]  /*c820*/  ISETP.LT.OR P6, PT, R34, 0xa, !P1 ;  /* 0x0000000a2200780c */ /* 0x000fe20004fc1670 */
[----:B------:R-:W-:Y:S01]  /*c830*/  FMUL R223, R223, UR24 ;  /* 0x00000018dfdf7c20 */ /* 0x000fe20008400000 */
[----:B------:R-:W-:Y:S01]  /*c840*/  F2FP.SATFINITE.E4M3.F32.PACK_AB_MERGE_C R225, RZ, R225, RZ ;  /* 0x000000e1ffe1723e */ /* 0x000fe200048070ff */
[----:B------:R-:W-:Y:S01]  /*c850*/  FMUL R221, R221, UR24 ;  /* 0x00000018dddd7c20 */ /* 0x000fe20008400000 */
[----:B------:R-:W-:Y:S01]  /*c860*/  FMUL R222, R222, UR24 ;  /* 0x00000018dede7c20 */ /* 0x000fe20008400000 */
[----:B------:R0:W-:Y:S01]  /*c870*/  @!P4 STG.E.U8 desc[UR22][R24.64], R29 ;  /* 0x0000001d1800c986 */ /* 0x0001e2000c101116 */
[----:B------:R-:W-:-:S02]  /*c880*/  ISETP.LT.OR P4, PT, R34, 0x2, !P0 ;  /* 0x000000022200780c */ /* 0x000fc40004781670 */
[----:B------:R-:W-:Y:S01]  /*c890*/  F2FP.SATFINITE.E4M3.F32.PACK_AB_MERGE_C R31, RZ, R224, RZ ;  /* 0x000000e0ff1f723e */ /* 0x000fe200048070ff */
[----:B------:R3:W-:Y:S01]  /*c8a0*/  @!P5 STG.E.U8 desc[UR22][R24.64+0x1], R225 ;  /* 0x000001e11800d986 */ /* 0x0007e2000c101116 */
[----:B------:R-:W-:Y:S02]  /*c8b0*/  ISETP.LT.OR P5, PT, R34, 0x9, !P1 ;  /* 0x000000092200780c */ /* 0x000fe40004fa1670 */
[----:B------:R-:W-:Y:S01]  /*c8c0*/  F2FP.SATFINITE.E4M3.F32.PACK_AB_MERGE_C R223, RZ, R223, RZ ;  /* 0x000000dfffdf723e */ /* 0x000fe200048070ff */
[----:B------:R-:W-:Y:S01]  /*c8d0*/  FMUL R220, R220, UR24 ;  /* 0x00000018dcdc7c20 */ /* 0x000fe20008400000 */
[----:B------:R-:W-:Y:S01]  /*c8e0*/  F2FP.SATFINITE.E4M3.F32.PACK_AB_MERGE_C R221, RZ, R221, RZ ;  /* 0x000000ddffdd723e */ /* 0x000fe200048070ff */
[----:B------:R-:W-:Y:S01]  /*c8f0*/  @!P3 STG.E.U8 desc[UR22][R26.64], R31 ;  /* 0x0000001f1a00b986 */ /* 0x000fe2000c101116 */
[----:B------:R-:W-:-:S03]  /*c900*/  ISETP.LT.OR P3, PT, R34, 0x9, !P0 ;  /* 0x000000092200780c */ /* 0x000fc60004761670 */
[----:B------:R-:W-:Y:S01]  /*c910*/  @!P4 STG.E.U8 desc[UR22][R26.64+0x1], R223 ;  /* 0x000001df1a00c986 */ /* 0x000fe2000c101116 */
[----:B------:R-:W-:-:S03]  /*c920*/  ISETP.LT.OR P4, PT, R34, 0xa, !P0 ;  /* 0x0000000a2200780c */ /* 0x000fc60004781670 */
[----:B------:R-:W-:Y:S01]  /*c930*/  @!P6 STG.E.U8 desc[UR22][R24.64+0x9], R221 ;  /* 0x000009dd1800e986 */ /* 0x000fe2000c101116 */
[C---:B------:R-:W-:Y:S01]  /*c940*/  ISETP.LT.OR P6, PT, R34.reuse, 0x12, !P1 ;  /* 0x000000122200780c */ /* 0x040fe20004fc1670 */
[----:B------:R-:W-:Y:S01]  /*c950*/  FMUL R219, R219, UR24 ;  /* 0x00000018dbdb7c20 */ /* 0x000fe20008400000 */
[----:B0-----:R-:W-:Y:S01]  /*c960*/  F2FP.SATFINITE.E4M3.F32.PACK_AB_MERGE_C R29, RZ, R222, RZ ;  /* 0x000000deff1d723e */ /* 0x001fe200048070ff */
[----:B------:R-:W-:Y:S01]  /*c970*/  FMUL R217, R217, UR24 ;  /* 0x00000018d9d97c20 */ /* 0x000fe20008400000 */
[----:B------:R-:W4:Y:S01]  /*c980*/  LDL.LU R226, [R1+0xc] ;  /* 0x00000c0001e27983 */ /* 0x000f220000300800 */
[----:B------:R-:W-:Y:S02]  /*c990*/  F2FP.SATFINITE.E4M3.F32.PACK_AB_MERGE_C R33, RZ, R220, RZ ;  /* 0x000000dcff21723e */ /* 0x000fe400048070ff */
[----:B------:R-:W-:Y:S01]  /*c9a0*/  F2FP.SATFINITE.E4M3.F32.PACK_AB_MERGE_C R219, RZ, R219, RZ ;  /* 0x000000dbffdb723e */ /* 0x000fe200048070ff */
[----:B------:R0:W-:Y:S01]  /*c9b0*/  @!P5 STG.E.U8 desc[UR22][R24.64+0x8], R29 ;  /* 0x0000081d1800d986 */ /* 0x0001e2000c101116 */
[----:B------:R-:W-:-:S02]  /*c9c0*/  ISETP.LT.OR P5, PT, R34, 0x11, !P1 ;  /* 0x000000112200780c */ /* 0x000fc40004fa1670 */
[----:B------:R-:W-:Y:S01]  /*c9d0*/  F2FP.SATFINITE.E4M3.F32.PACK_AB_MERGE_C R217, RZ, R217, RZ ;  /* 0x000000d9ffd9723e */ /* 0x000fe200048070ff */
[----:B---3--:R-:W3:Y:S01]  /*c9e0*/  LDL.LU R225, [R1+0x8] ;  /* 0x0000080001e17983 */ /* 0x008ee20000300800 */
[----:B------:R-:W-:-:S03]  /*c9f0*/  FMUL R218, R218, UR24 ;  /* 0x00000018dada7c20 */ /* 0x000fc60008400000 */
[----:B------:R-:W4:Y:S04]  /*ca00*/  LDL.LU R224, [R1+0x4] ;  /* 0x0000040001e07983 */ /* 0x000f280000300800 */
[----:B------:R-:W3:Y:S01]  /*ca10*/  LDL.LU R222, [R1] ;  /* 0x0000000001de7983 */ /* 0x000ee20000300800 */
[----:B0-----:R-:W-:Y:S01]  /*ca20*/  F2FP.SATFINITE.E4M3.F32.PACK_AB_MERGE_C R29, RZ, R218, RZ ;  /* 0x000000daff1d723e */ /* 0x001fe200048070ff */
[----:B------:R-:W-:Y:S01]  /*ca30*/  FMUL R216, R216, UR24 ;  /* 0x00000018d8d87c20 */ /* 0x000fe20008400000 */
[----:B------:R-:W-:Y:S01]  /*ca40*/  FMUL R215, R215, UR24 ;  /* 0x00000018d7d77c20 */ /* 0x000fe20008400000 */
[----:B------:R0:W-:Y:S01]  /*ca50*/  @!P3 STG.E.U8 desc[UR22][R26.64+0x8], R33 ;  /* 0x000008211a00b986 */ /* 0x0001e2000c101116 */
[C---:B------:R-:W-:Y:S01]  /*ca60*/  ISETP.LT.OR P3, PT, R34.reuse, 0x11, !P0 ;  /* 0x000000112200780c */ /* 0x040fe20004761670 */
[----:B------:R-:W-:Y:S01]  /*ca70*/  FMUL R213, R213, UR24 ;  /* 0x00000018d5d57c20 */ /* 0x000fe20008400000 */
[----:B------:R-:W-:Y:S01]  /*ca80*/  F2FP.SATFINITE.E4M3.F32.PACK_AB_MERGE_C R31, RZ, R216, RZ ;  /* 0x000000d8ff1f723e */ /* 0x000fe200048070ff */
[----:B------:R-:W-:Y:S01]  /*ca90*/  @!P4 STG.E.U8 desc[UR22][R26.64+0x9], R219 ;  /* 0x000009db1a00c986 */ /* 0x000fe2000c101116 */
[----:B------:R-:W-:Y:S01]  /*caa0*/  ISETP.LT.OR P4, PT, R34, 0x12, !P0 ;  /* 0x000000122200780c */ /* 0x000fe20004781670 */
[----:B------:R-:W-:Y:S01]  /*cab0*/  FMUL R214, R214, UR24 ;  /* 0x00000018d6d67c20 */ /* 0x000fe20008400000 */
[----:B------:R-:W-:Y:S01]  /*cac0*/  F2FP.SATFINITE.E4M3.F32.PACK_AB_MERGE_C R215, RZ, R215, RZ ;  /* 0x000000d7ffd7723e */ /* 0x000fe200048070ff */
[----:B------:R-:W-:Y:S01]  /*cad0*/  @!P6 STG.E.U8 desc[UR22][R24.64+0x11], R217 ;  /* 0x000011d91800e986 */ /* 0x000fe2000c101116 */
[----:B------:R-:W-:Y:S01]  /*cae0*/  ISETP.LT.OR P6, PT, R34, 0x1a, !P1 ;  /* 0x0000001a2200780c */ /* 0x000fe20004fc1670 */
[----:B------:R-:W-:Y:S01]  /*caf0*/  FMUL R212, R212, UR24 ;  /* 0x00000018d4d47c20 */ /* 0x000fe20008400000 */
[----:B------:R-:W-:Y:S01]  /*cb00*/  F2FP.SATFINITE.E4M3.F32.PACK_AB_MERGE_C R213, RZ, R213, RZ ;  /* 0x000000d5ffd5723e */ /* 0x000fe200048070ff */
[----:B------:R1:W-:Y:S01]  /*cb10*/  @!P5 STG.E.U8 desc[UR22][R24.64+0x10], R29 ;  /* 0x0000101d1800d986 */ /* 0x0003e2000c101116 */
[C---:B------:R-:W-:Y:S01]  /*cb20*/  ISETP.LT.OR P5, PT, R34.reuse, 0x19, !P1 ;  /* 0x000000192200780c */ /* 0x040fe20004fa1670 */
[----:B------:R-:W-:Y:S01]  /*cb30*/  FMUL R211, R211, UR24 ;  /* 0x00000018d3d37c20 */ /* 0x000fe20008400000 */
[----:B------:R-:W-:Y:S01]  /*cb40*/  FMUL R209, R209, UR24 ;  /* 0x00000018d1d17c20 */ /* 0x000fe20008400000 */
[----:B------:R1:W-:Y:S01]  /*cb50*/  @!P3 STG.E.U8 desc[UR22][R26.64+0x10], R31 ;  /* 0x0000101f1a00b986 */ /* 0x0003e2000c101116 */
[----:B------:R-:W-:Y:S01]  /*cb60*/  ISETP.LT.OR P3, PT, R34, 0x19, !P0 ;  /* 0x000000192200780c */ /* 0x000fe20004761670 */
[----:B------:R-:W-:Y:S01]  /*cb70*/  FMUL R210, R210, UR24 ;  /* 0x00000018d2d27c20 */ /* 0x000fe20008400000 */
[----:B0-----:R-:W-:Y:S01]  /*cb80*/  F2FP.SATFINITE.E4M3.F32.PACK_AB_MERGE_C R33, RZ, R212, RZ ;  /* 0x000000d4ff21723e */ /* 0x001fe200048070ff */
[----:B------:R-:W-:Y:S01]  /*cb90*/  @!P4 STG.E.U8 desc[UR22][R26.64+0x11], R215 ;  /* 0x000011d71a00c986 */ /* 0x000fe2000c101116 */
[----:B------:R-:W-:Y:S01]  /*cba0*/  ISETP.LT.OR P4, PT, R34, 0x1a, !P0 ;  /* 0x0000001a2200780c */ /* 0x000fe20004781670 */
[----:B------:R-:W-:Y:S01]  /*cbb0*/  FMUL R208, R208, UR24 ;  /* 0x00000018d0d07c20 */ /* 0x000fe20008400000 */
[----:B------:R-:W-:Y:S01]  /*cbc0*/  F2FP.SATFINITE.E4M3.F32.PACK_AB_MERGE_C R211, RZ, R211, RZ ;  /* 0x000000d3ffd3723e */ /* 0x000fe200048070ff */
[----:B------:R-:W-:Y:S01]  /*cbd0*/  @!P6 STG.E.U8 desc[UR22][R24.64+0x19], R213 ;  /* 0x000019d51800e986 */ /* 0x000fe2000c101116 */
[----:B------:R-:W-:Y:S01]  /*cbe0*/  ISETP.LT.OR P6, PT, R34, 0x22, !P1 ;  /* 0x000000222200780c */ /* 0x000fe20004fc1670 */
[----:B------:R-:W-:Y:S01]  /*cbf0*/  FMUL R207, R207, UR24 ;  /* 0x00000018cfcf7c20 */ /* 0x000fe20008400000 */
[----:B-1----:R-:W-:Y:S01]  /*cc00*/  F2FP.SATFINITE.E4M3.F32.PACK_AB_MERGE_C R29, RZ, R214, RZ ;  /* 0x000000d6ff1d723e */ /* 0x002fe200048070ff */
[----:B------:R-:W-:Y:S01]  /*cc10*/  FMUL R205, R205, UR24 ;  /* 0x00000018cdcd7c20 */ /* 0x000fe20008400000 */
[----:B------:R-:W-:Y:S01]  /*cc20*/  F2FP.SATFINITE.E4M3.F32.PACK_AB_MERGE_C R209, RZ, R209, RZ ;  /* 0x000000d1ffd1723e */ /* 0x000fe200048070ff */
[----:B------:R-:W-:Y:S01]  /*cc30*/  FMUL R206, R206, UR24 ;  /* 0x00000018cece7c20 */ /* 0x000fe20008400000 */
[----:B------:R-:W-:Y:S01]  /*cc40*/  F2FP.SATFINITE.E4M3.F32.PACK_AB_MERGE_C R31, RZ, R208, RZ ;  /* 0x000000d0ff1f723e */ /* 0x000fe200048070ff */
[----:B------:R0:W-:Y:S01]  /*cc50*/  @!P5 STG.E.U8 desc[UR22][R24.64+0x18], R29 ;  /* 0x0000181d1800d986 */ /* 0x0001e2000c101116 */
[----:B------:R-:W-:Y:S01]  /*cc60*/  ISETP.LT.OR P5, PT, R34, 0x21, !P1 ;  /* 0x000000212200780c */ /* 0x000fe20004fa1670 */
[----:B------:R-:W-:Y:S01]  /*cc70*/  FMUL R204, R204, UR24 ;  /* 0x00000018cccc7c20 */ /* 0x000fe20008400000 */
[----:B------:R-:W-:Y:S01]  /*cc80*/  F2FP.SATFINITE.E4M3.F32.PACK_AB_MERGE_C R207, RZ, R207, RZ ;  /* 0x000000cfffcf723e */ /* 0x000fe200048070ff */
[----:B------:R1:W-:Y:S01]  /*cc90*/  @!P3 STG.E.U8 desc[UR22][R26.64+0x18], R33 ;  /* 0x000018211a00b986 */ /* 0x0003e2000c101116 */
[C---:B------:R-:W-:Y:S01]  /*cca0*/  ISETP.LT.OR P3, PT, R34.reuse, 0x21, !P0 ;  /* 0x000000212200780c */ /* 0x040fe20004761670 */
[----:B------:R-:W-:Y:S01]  /*ccb0*/  FMUL R203, R203, UR24 ;  /* 0x00000018cbcb7c20 */ /* 0x000fe20008400000 */
[----:B------:R-:W-:Y:S01]  /*ccc0*/  F2FP.SATFINITE.E4M3.F32.PACK_AB_MERGE_C R205, RZ, R205, RZ ;  /* 0x000000cdffcd723e */ /* 0x000fe200048070ff */
[----:B------:R-:W-:Y:S01]  /*ccd0*/  @!P4 STG.E.U8 desc[UR22][R26.64+0x19], R211 ;  /* 0x000019d31a00c986 */ /* 0x000fe2000c101116 */
[C---:B------:R-:W-:Y:S01]  /*cce0*/  ISETP.LT.OR P4, PT, R34.reuse, 0x22, !P0 ;  /* 0x000000222200780c */ /* 0x040fe20004781670 */
[----:B------:R-:W-:Y:S01]  /*ccf0*/  FMUL R201, R201, UR24 ;  /* 0x00000018c9c97c20 */ /* 0x000fe20008400000 */
[----:B------:R-:W-:Y:S01]  /*cd00*/  F2FP.SATFINITE.E4M3.F32.PACK_AB_MERGE_C R203, RZ, R203, RZ ;  /* 0x000000cbffcb723e */ /* 0x000fe200048070ff */
[----:B------:R-:W-:Y:S01]  /*cd10*/  @!P6 STG.E.U8 desc[UR22][R24.64+0x21], R209 ;  /* 0x000021d11800e986 */ /* 0x000fe2000c101116 */
[----:B------:R-:W-:Y:S01]  /*cd20*/  ISETP.LT.OR P6, PT, R34, 0x2a, !P1 ;  /* 0x0000002a2200780c */ /* 0x000fe20004fc1670 */
[----:B------:R-:W-:Y:S01]  /*cd30*/  FMUL R202, R202, UR24 ;  /* 0x00000018caca7c20 */ /* 0x000fe20008400000 */
[----:B0-----:R-:W-:Y:S01]  /*cd40*/  F2FP.SATFINITE.E4M3.F32.PACK_AB_MERGE_C R29, RZ, R210, RZ ;  /* 0x000000d2ff1d723e */ /* 0x001fe200048070ff */
[----:B------:R-:W-:Y:S01]  /*cd50*/  FMUL R200, R200, UR24 ;  /* 0x00000018c8c87c20 */ /* 0x000fe20008400000 */
[----:B-1----:R-:W-:Y:S01]  /*cd60*/  F2FP.SATFINITE.E4M3.F32.PACK_AB_MERGE_C R33, RZ, R204, RZ ;  /* 0x000000ccff21723e */ /* 0x002fe200048070ff */
[----:B------:R-:W-:Y:S01]  /*cd70*/  FMUL R199, R199, UR24 ;  /* 0x00000018c7c77c20 */ /* 0x000fe20008400000 */
[----:B------:R-:W-:Y:S01]  /*cd80*/  F2FP.SATFINITE.E4M3.F32.PACK_AB_MERGE_C R201, RZ, R201, RZ ;  /* 0x000000c9ffc9723e */ /* 0x000fe200048070ff */
[----:B------:R0:W-:Y:S01]  /*cd90*/  @!P5 STG.E.U8 desc[UR22][R24.64+0x20], R29 ;  /* 0x0000201d1800d986 */ /* 0x0001e2000c101116 */
[C---:B------:R-:W-:Y:S01]  /*cda0*/  ISETP.LT.OR P5, PT, R34.reuse, 0x29, !P1 ;  /* 0x000000292200780c */ /* 0x040fe20004fa1670 */
[----:B------:R-:W-:Y:S01]  /*cdb0*/  FMUL R197, R197, UR24 ;  /* 0x00000018c5c57c20 */ /* 0x000fe20008400000 */
[----:B------:R-:W-:Y:S01]  /*cdc0*/  F2FP.SATFINITE.E4M3.F32.PACK_AB_MERGE_C R199, RZ, R199, RZ ;  /* 0x000000c7ffc7723e */ /* 0x000fe200048070ff */
[----:B------:R1:W-:Y:S01]  /*cdd0*/  @!P3 STG.E.U8 desc[UR22][R26.64+0x20], R31 ;  /* 0x0000201f1a00b986 */ /* 0x0003e2000c101116 */
[----:B------:R-:W-:Y:S01]  /*cde0*/  ISETP.LT.OR P3, PT, R34, 0x29, !P0 ;  /* 0x000000292200780c */ /* 0x000fe20004761670 */
[----:B------:R-:W-:Y:S01]  /*cdf0*/  FMUL R198, R198, UR24 ;  /* 0x00000018c6c67c20 */ /* 0x000fe20008400000 */
[----:B------:R-:W-:Y:S01]  /*ce00*/  F2FP.SATFINITE.E4M3.F32.PACK_AB_MERGE_C R197, RZ, R197, RZ ;  /* 0x000000c5ffc5723e */ /* 0x000fe200048070ff */
[----:B------:R-:W-:Y:S01]  /*ce10*/  @!P4 STG.E.U8 desc[UR22][R26.64+0x21], R207 ;  /* 0x000021cf1a00c986 */ /* 0x000fe2000c101116 */
[----:B------:R-:W-:Y:S01]  /*ce20*/  ISETP.LT.OR P4, PT, R34, 0x2a, !P0 ;  /* 0x0000002a2200780c */ /* 0x000fe20004781670 */
[----:B------:R-:W-:Y:S01]  /*ce30*/  FMUL R196, R196, UR24 ;  /* 0x00000018c4c47c20 */ /* 0x000fe20008400000 */
[----:B------:R-:W-:Y:S01]  /*ce40*/  FMUL R195, R195, UR24 ;  /* 0x00000018c3c37c20 */ /* 0x000fe20008400000 */
        /* <DEDUP_REMOVED lines=27> */
[----:B------:R-:W-:Y:S01]  /*d000*/  FMUL R186, R186, UR24 ;  /* 0x00000018baba7c20 */ /* 0x000fe20008400000 */
        /* <DEDUP_REMOVED lines=154> */
[----:B-----5:R-:W-:Y:S01]  /*d9b0*/  FMUL R5, R5, UR24 ;  /* 0x0000001805057c20 */ /* 0x020fe20008400000 */
[----:B0-----:R-:W-:Y:S01]  /*d9c0*/  F2FP.SATFINITE.E4M3.F32.PACK_AB_MERGE_C R29, RZ, R170, RZ ;  /* 0x000000aaff1d723e */ /* 0x001fe200048070ff */
[----:B------:R-:W-:Y:S01]  /*d9d0*/  FMUL R0, R0, UR24 ;  /* 0x0000001800007c20 */ /* 0x000fe20008400000 */
[----:B-1----:R-:W-:Y:S01]  /*d9e0*/  F2FP.SATFINITE.E4M3.F32.PACK_AB_MERGE_C R33, RZ, R164, RZ ;  /* 0x000000a4ff21723e */ /* 0x002fe200048070ff */
[----:B------:R-:W-:Y:S01]  /*d9f0*/  FMUL R6, R6, UR24 ;  /* 0x0000001806067c20 */ /* 0x000fe20008400000 */
[----:B------:R-:W-:Y:S01]  /*da00*/  F2FP.SATFINITE.E4M3.F32.PACK_AB_MERGE_C R7, RZ, R7, RZ ;  /* 0x00000007ff07723e */ /* 0x000fe200048070ff */
[----:B------:R0:W-:Y:S01]  /*da10*/  @!P5 STG.E.U8 desc[UR22][R24.64+0x70], R29 ;  /* 0x0000701d1800d986 */ /* 0x0001e2000c101116 */
[----:B------:R-:W-:Y:S01]  /*da20*/  ISETP.LT.OR P5, PT, R34, 0x79, !P1 ;  /* 0x000000792200780c */ /* 0x000fe20004fa1670 */
[----:B------:R-:W-:Y:S01]  /*da30*/  FMUL R2, R2, UR24 ;  /* 0x0000001802027c20 */ /* 0x000fe20008400000 */
[----:B------:R-:W-:Y:S01]  /*da40*/  F2FP.SATFINITE.E4M3.F32.PACK_AB_MERGE_C R5, RZ, R5, RZ ;  /* 0x00000005ff05723e */ /* 0x000fe200048070ff */
[----:B------:R1:W-:Y:S01]  /*da50*/  @!P3 STG.E.U8 desc[UR22][R26.64+0x70], R31 ;  /* 0x0000701f1a00b986 */ /* 0x0003e2000c101116 */
[----:B------:R-:W-:Y:S01]  /*da60*/  ISETP.LT.OR P3, PT, R34, 0x79, !P0 ;  /* 0x000000792200780c */ /* 0x000fe20004761670 */
[----:B------:R-:W-:Y:S01]  /*da70*/  FMUL R3, R3, UR24 ;  /* 0x0000001803037c20 */ /* 0x000fe20008400000 */
[----:B------:R-:W-:Y:S01]  /*da80*/  FMUL R4, R4, UR24 ;  /* 0x0000001804047c20 */ /* 0x000fe20008400000 */
[----:B------:R-:W-:Y:S01]  /*da90*/  @!P4 STG.E.U8 desc[UR22][R26.64+0x71], R167 ;  /* 0x000071a71a00c986 */ /* 0x000fe2000c101116 */
[----:B------:R-:W-:-:S03]  /*daa0*/  ISETP.LT.OR P4, PT, R34, 0x7a, !P0 ;  /* 0x0000007a2200780c */ /* 0x000fc60004781670 */
[----:B------:R-:W-:Y:S01]  /*dab0*/  @!P6 STG.E.U8 desc[UR22][R24.64+0x79], R165 ;  /* 0x000079a51800e986 */ /* 0x000fe2000c101116 */
[----:B------:R-:W-:Y:S02]  /*dac0*/  ISETP.LT.OR P6, PT, R34, 0x82, !P1 ;  /* 0x000000822200780c */ /* 0x000fe40004fc1670 */
[----:B0-----:R-:W-:Y:S01]  /*dad0*/  F2FP.SATFINITE.E4M3.F32.PACK_AB_MERGE_C R29, RZ, R166, RZ ;  /* 0x000000a6ff1d723e */ /* 0x001fe200048070ff */
[----:B------:R-:W4:Y:S01]  /*dae0*/  LDL.LU R220, [R1+0x14] ;  /* 0x0000140001dc7983 */ /* 0x000f220000300800 */
[----:B-1----:R-:W-:-:S03]  /*daf0*/  F2FP.SATFINITE.E4M3.F32.PACK_AB_MERGE_C R31, RZ, R160, RZ ;  /* 0x000000a0ff1f723e */ /* 0x002fc600048070ff */
[----:B------:R0:W-:Y:S01]  /*db00*/  @!P5 STG.E.U8 desc[UR22][R24.64+0x78], R29 ;  /* 0x0000781d1800d986 */ /* 0x0001e2000c101116 */
[----:B------:R-:W-:-:S03]  /*db10*/  ISETP.LT.OR P5, PT, R34, 0x81, !P1 ;  /* 0x000000812200780c */ /* 0x000fc60004fa1670 */
[----:B------:R1:W-:Y:S01]  /*db20*/  @!P3 STG.E.U8 desc[UR22][R26.64+0x78], R33 ;  /* 0x000078211a00b986 */ /* 0x0003e2000c101116 */
[----:B------:R-:W-:-:S03]  /*db30*/  ISETP.LT.OR P3, PT, R34, 0x81, !P0 ;  /* 0x000000812200780c */ /* 0x000fc60004761670 */
        /* <DEDUP_REMOVED lines=26> */
[----:B0-----:R-:W-:Y:S02]  /*dce0*/  F2FP.SATFINITE.E4M3.F32.PACK_AB_MERGE_C R29, RZ, R154, RZ ;  /* 0x0000009aff1d723e */ /* 0x001fe400048070ff */
[----:B-1----:R-:W-:-:S03]  /*dcf0*/  F2FP.SATFINITE.E4M3.F32.PACK_AB_MERGE_C R33, RZ, R20, RZ ;  /* 0x00000014ff21723e */ /* 0x002fc600048070ff */
[----:B------:R0:W-:Y:S01]  /*dd00*/  @!P5 STG.E.U8 desc[UR22][R24.64+0x90], R29 ;  /* 0x0000901d1800d986 */ /* 0x0001e2000c101116 */
[----:B------:R-:W-:-:S03]  /*dd10*/  ISETP.LT.OR P5, PT, R34, 0x99, !P1 ;  /* 0x000000992200780c */ /* 0x000fc60004fa1670 */
[----:B------:R-:W-:Y:S01]  /*dd20*/  @!P3 STG.E.U8 desc[UR22][R26.64+0x90], R31 ;  /* 0x0000901f1a00b986 */ /* 0x000fe2000c101116 */
[----:B------:R-:W-:-:S03]  /*dd30*/  ISETP.LT.OR P3, PT, R34, 0x99, !P0 ;  /* 0x000000992200780c */ /* 0x000fc60004761670 */
[----:B------:R1:W-:Y:S01]  /*dd40*/  @!P4 STG.E.U8 desc[UR22][R26.64+0x91], R23 ;  /* 0x000091171a00c986 */ /* 0x0003e2000c101116 */
[----:B------:R-:W-:-:S03]  /*dd50*/  ISETP.LT.OR P4, PT, R34, 0x9a, !P0 ;  /* 0x0000009a2200780c */ /* 0x000fc60004781670 */
[----:B------:R2:W-:Y:S01]  /*dd60*/  @!P6 STG.E.U8 desc[UR22][R24.64+0x99], R21 ;  /* 0x000099151800e986 */ /* 0x0005e2000c101116 */
[----:B------:R-:W-:Y:S02]  /*dd70*/  ISETP.LT.OR P6, PT, R34, 0xa2, !P1 ;  /* 0x000000a22200780c */ /* 0x000fe40004fc1670 */
[----:B0-----:R-:W-:-:S05]  /*dd80*/  F2FP.SATFINITE.E4M3.F32.PACK_AB_MERGE_C R29, RZ, R22, RZ ;  /* 0x00000016ff1d723e */ /* 0x001fca00048070ff */
[----:B------:R-:W-:Y:S01]  /*dd90*/  @!P5 STG.E.U8 desc[UR22][R24.64+0x98], R29 ;  /* 0x0000981d1800d986 */ /* 0x000fe2000c101116 */
[C---:B------:R-:W-:Y:S02]  /*dda0*/  ISETP.LT.OR P5, PT, R34.reuse, 0xa1, !P1 ;  /* 0x000000a12200780c */ /* 0x040fe40004fa1670 */
[----:B-1----:R-:W-:Y:S01]  /*ddb0*/  F2FP.SATFINITE.E4M3.F32.PACK_AB_MERGE_C R23, RZ, R18, RZ ;  /* 0x00000012ff17723e */ /* 0x002fe200048070ff */
[----:B------:R-:W-:Y:S01]  /*ddc0*/  @!P3 STG.E.U8 desc[UR22][R26.64+0x98], R33 ;  /* 0x000098211a00b986 */ /* 0x000fe2000c101116 */
[C---:B------:R-:W-:Y:S02]  /*ddd0*/  ISETP.LT.OR P3, PT, R34.reuse, 0xa1, !P0 ;  /* 0x000000a12200780c */ /* 0x040fe40004761670 */
[----:B--2---:R-:W-:Y:S01]  /*dde0*/  F2FP.SATFINITE.E4M3.F32.PACK_AB_MERGE_C R21, RZ, R16, RZ ;  /* 0x00000010ff15723e */ /* 0x004fe200048070ff */
[----:B------:R0:W-:Y:S01]  /*ddf0*/  @!P4 STG.E.U8 desc[UR22][R26.64+0x99], R19 ;  /* 0x000099131a00c986 */ /* 0x0001e2000c101116 */
[----:B------:R-:W-:-:S03]  /*de00*/  ISETP.LT.OR P4, PT, R34, 0xa2, !P0 ;  /* 0x000000a22200780c */ /* 0x000fc60004781670 */
[----:B------:R1:W-:Y:S01]  /*de10*/  @!P6 STG.E.U8 desc[UR22][R24.64+0xa1], R17 ;  /* 0x0000a1111800e986 */ /* 0x0003e2000c101116 */
[----:B------:R-:W-:-:S03]  /*de20*/  ISETP.LT.OR P6, PT, R34, 0xaa, !P1 ;  /* 0x000000aa2200780c */ /* 0x000fc60004fc1670 */
[----:B------:R-:W-:Y:S01]  /*de30*/  @!P5 STG.E.U8 desc[UR22][R24.64+0xa0], R23 ;  /* 0x0000a0171800d986 */ /* 0x000fe2000c101116 */
[----:B------:R-:W-:-:S03]  /*de40*/  ISETP.LT.OR P5, PT, R34, 0xa9, !P1 ;  /* 0x000000a92200780c */ /* 0x000fc60004fa1670 */
[----:B------:R-:W-:Y:S01]  /*de50*/  @!P3 STG.E.U8 desc[UR22][R26.64+0xa0], R21 ;  /* 0x0000a0151a00b986 */ /* 0x000fe2000c101116 */
[C---:B------:R-:W-:Y:S02]  /*de60*/  ISETP.LT.OR P3, PT, R34.reuse, 0xa9, !P0 ;  /* 0x000000a92200780c */ /* 0x040fe40004761670 */
[----:B0-----:R-:W-:Y:S01]  /*de70*/  F2FP.SATFINITE.E4M3.F32.PACK_AB_MERGE_C R19, RZ, R14, RZ ;  /* 0x0000000eff13723e */ /* 0x001fe200048070ff */
[----:B------:R0:W-:Y:S01]  /*de80*/  @!P4 STG.E.U8 desc[UR22][R26.64+0xa1], R15 ;  /* 0x0000a10f1a00c986 */ /* 0x0001e2000c101116 */
[C---:B------:R-:W-:Y:S02]  /*de90*/  ISETP.LT.OR P4, PT, R34.reuse, 0xaa, !P0 ;  /* 0x000000aa2200780c */ /* 0x040fe40004781670 */
[----:B-1----:R-:W-:Y:S01]  /*dea0*/  F2FP.SATFINITE.E4M3.F32.PACK_AB_MERGE_C R17, RZ, R12, RZ ;  /* 0x0000000cff11723e */ /* 0x002fe200048070ff */
        /* <DEDUP_REMOVED lines=15> */
[----:B0-----:R-:W-:Y:S02]  /*dfa0*/  F2FP.SATFINITE.E4M3.F32.PACK_AB_MERGE_C R11, RZ, R6, RZ ;  /* 0x00000006ff0b723e */ /* 0x001fe400048070ff */
[C---:B------:R-:W-:Y:S01]  /*dfb0*/  ISETP.LT.OR P3, PT, R34.reuse, 0xb9, !P0 ;  /* 0x000000b92200780c */ /* 0x040fe20004761670 */
[----:B------:R0:W-:Y:S01]  /*dfc0*/  @!P4 STG.E.U8 desc[UR22][R26.64+0xb1], R7 ;  /* 0x0000b1071a00c986 */ /* 0x0001e2000c101116 */
[----:B-1----:R-:W-:Y:S02]  /*dfd0*/  F2FP.SATFINITE.E4M3.F32.PACK_AB_MERGE_C R9, RZ, R4, RZ ;  /* 0x00000004ff09723e */ /* 0x002fe400048070ff */
[C---:B------:R-:W-:Y:S01]  /*dfe0*/  ISETP.LT.OR P4, PT, R34.reuse, 0xba, !P0 ;  /* 0x000000ba2200780c */ /* 0x040fe20004781670 */
[----:B------:R1:W-:Y:S04]  /*dff0*/  @!P6 STG.E.U8 desc[UR22][R24.64+0xb9], R5 ;  /* 0x0000b9051800e986 */ /* 0x0003e8000c101116 */
[----:B------:R2:W-:Y:S01]  /*e000*/  @!P5 STG.E.U8 desc[UR22][R24.64+0xb8], R11 ;  /* 0x0000b80b1800d986 */ /* 0x0005e2000c101116 */
[----:B------:R-:W-:Y:S01]  /*e010*/  FMUL R4, R227, UR24 ;  /* 0x00000018e3047c20 */ /* 0x000fe20008400000 */
[----:B------:R-:W-:-:S02]  /*e020*/  ISETP.LT.OR P5, PT, R34, 0xc1, !P1 ;  /* 0x000000c12200780c */ /* 0x000fc40004fa1670 */
[----:B0-----:R-:W-:Y:S02]  /*e030*/  F2FP.SATFINITE.E4M3.F32.PACK_AB_MERGE_C R7, RZ, R3, RZ ;  /* 0x00000003ff07723e */ /* 0x001fe400048070ff */
[----:B-1----:R-:W-:Y:S01]  /*e040*/  F2FP.SATFINITE.E4M3.F32.PACK_AB_MERGE_C R5, RZ, R0, RZ ;  /* 0x00000000ff05723e */ /* 0x002fe200048070ff */
[----:B---3--:R-:W-:Y:S01]  /*e050*/  FMUL R0, R222, UR24 ;  /* 0x00000018de007c20 */ /* 0x008fe20008400000 */
[----:B------:R-:W-:Y:S01]  /*e060*/  ISETP.LT.OR P6, PT, R34, 0xc2, !P1 ;  /* 0x000000c22200780c */ /* 0x000fe20004fc1670 */
[----:B------:R-:W3:Y:S01]  /*e070*/  LDL.LU R222, [R1+0x20] ;  /* 0x0000200001de7983 */ /* 0x000ee20000300800 */
[----:B--2---:R-:W-:Y:S02]  /*e080*/  F2FP.SATFINITE.E4M3.F32.PACK_AB_MERGE_C R11, RZ, R2, RZ ;  /* 0x00000002ff0b723e */ /* 0x004fe400048070ff */
[----:B------:R-:W-:Y:S01]  /*e090*/  F2FP.SATFINITE.E4M3.F32.PACK_AB_MERGE_C R13, RZ, R0, RZ ;  /* 0x00000000ff0d723e */ /* 0x000fe200048070ff */
[----:B----4-:R-:W-:Y:S01]  /*e0a0*/  FMUL R0, R224, UR24 ;  /* 0x00000018e0007c20 */ /* 0x010fe20008400000 */
[----:B------:R-:W-:Y:S01]  /*e0b0*/  FMUL R2, R225, UR24 ;  /* 0x00000018e1027c20 */ /* 0x000fe20008400000 */
[----:B------:R-:W2:Y:S04]  /*e0c0*/  LDL.LU R224, [R1+0x24] ;  /* 0x0000240001e07983 */ /* 0x000ea80000300800 */
[----:B------:R-:W4:Y:S01]  /*e0d0*/  LDL.LU R225, [R1+0x28] ;  /* 0x0000280001e17983 */ /* 0x000f220000300800 */
[----:B------:R-:W-:-:S03]  /*e0e0*/  FMUL R3, R226, UR24 ;  /* 0x00000018e2037c20 */ /* 0x000fc60008400000 */
[----:B------:R-:W4:Y:S04]  /*e0f0*/  LDL.LU R226, [R1+0x2c] ;  /* 0x00002c0001e27983 */ /* 0x000f280000300800 */
[----:B------:R-:W4:Y:S04]  /*e100*/  LDL.LU R227, [R1+0x30] ;  /* 0x0000300001e37983 */ /* 0x000f280000300800 */
[----:B------:R-:W-:Y:S01]  /*e110*/  @!P3 STG.E.U8 desc[UR22][R26.64+0xb8], R9 ;  /* 0x0000b8091a00b986 */ /* 0x000fe2000c101116 */
[----:B------:R-:W-:-:S03]  /*e120*/  ISETP.LT.OR P3, PT, R34, 0xc1, !P0 ;  /* 0x000000c12200780c */ /* 0x000fc60004761670 */
[----:B------:R0:W-:Y:S01]  /*e130*/  @!P4 STG.E.U8 desc[UR22][R26.64+0xb9], R7 ;  /* 0x0000b9071a00c986 */ /* 0x0001e2000c101116 */
[----:B------:R-:W-:-:S03]  /*e140*/  ISETP.LT.OR P4, PT, R34, 0xc2, !P0 ;  /* 0x000000c22200780c */ /* 0x000fc60004781670 */
[----:B------:R-:W-:Y:S01]  /*e150*/  @!P5 STG.E.U8 desc[UR22][R24.64+0xc0], R11 ;  /* 0x0000c00b1800d986 */ /* 0x000fe2000c101116 */
[----:B------:R-:W-:-:S03]  /*e160*/  ISETP.LT.OR P5, PT, R34, 0xc9, !P1 ;  /* 0x000000c92200780c */ /* 0x000fc60004fa1670 */
[----:B------:R1:W-:Y:S01]  /*e170*/  @!P6 STG.E.U8 desc[UR22][R24.64+0xc1], R5 ;  /* 0x0000c1051800e986 */ /* 0x0003e2000c101116 */
[----:B0-----:R-:W-:-:S03]  /*e180*/  F2FP.SATFINITE.E4M3.F32.PACK_AB_MERGE_C R7, RZ, R0, RZ ;  /* 0x00000000ff07723e */ /* 0x001fc600048070ff */
[----:B------:R-:W-:Y:S01]  /*e190*/  @!P3 STG.E.U8 desc[UR22][R26.64+0xc0], R13 ;  /* 0x0000c00d1a00b986 */ /* 0x000fe2000c101116 */
[C---:B------:R-:W-:Y:S02]  /*e1a0*/  ISETP.LT.OR P6, PT, R34.reuse, 0xca, !P1 ;  /* 0x000000ca2200780c */ /* 0x040fe40004fc1670 */
[----:B-1----:R-:W-:Y:S01]  /*e1b0*/  F2FP.SATFINITE.E4M3.F32.PACK_AB_MERGE_C R5, RZ, R2, RZ ;  /* 0x00000002ff05723e */ /* 0x002fe200048070ff */
[----:B------:R0:W-:Y:S01]  /*e1c0*/  @!P4 STG.E.U8 desc[UR22][R26.64+0xc1], R7 ;  /* 0x0000c1071a00c986 */ /* 0x0001e2000c101116 */
[C---:B------:R-:W-:Y:S02]  /*e1d0*/  ISETP.LT.OR P3, PT, R34.reuse, 0xc9, !P0 ;  /* 0x000000c92200780c */ /* 0x040fe40004761670 */
[C---:B------:R-:W-:Y:S01]  /*e1e0*/  ISETP.LT.OR P4, PT, R34.reuse, 0xca, !P0 ;  /* 0x000000ca2200780c */ /* 0x040fe20004781670 */
[----:B------:R1:W-:Y:S01]  /*e1f0*/  @!P5 STG.E.U8 desc[UR22][R24.64+0xc8], R5 ;  /* 0x0000c8051800d986 */ /* 0x0003e2000c101116 */
[----:B------:R-:W-:Y:S02]  /*e200*/  ISETP.LT.OR P5, PT, R34, 0xd1, !P1 ;  /* 0x000000d12200780c */ /* 0x000fe40004fa1670 */
[----:B------:R-:W-:-:S02]  /*e210*/  F2FP.SATFINITE.E4M3.F32.PACK_AB_MERGE_C R9, RZ, R3, RZ ;  /* 0x00000003ff09723e */ /* 0x000fc400048070ff */
[----:B------:R-:W-:-:S03]  /*e220*/  F2FP.SATFINITE.E4M3.F32.PACK_AB_MERGE_C R11, RZ, R4, RZ ;  /* 0x00000004ff0b723e */ /* 0x000fc600048070ff */
[----:B------:R1:W-:Y:S04]  /*e230*/  @!P6 STG.E.U8 desc[UR22][R24.64+0xc9], R9 ;  /* 0x0000c9091800e986 */ /* 0x0003e8000c101116 */
[----:B------:R-:W-:Y:S01]  /*e240*/  @!P3 STG.E.U8 desc[UR22][R26.64+0xc8], R11 ;  /* 0x0000c80b1a00b986 */ /* 0x000fe2000c101116 */
[----:B------:R-:W-:-:S03]  /*e250*/  FMUL R0, R220, UR24 ;  /* 0x00000018dc007c20 */ /* 0x000fc60008400000 */
[----:B------:R-:W4:Y:S02]  /*e260*/  LDL.LU R220, [R1+0x34] ;  /* 0x0000340001dc7983 */ /* 0x000f240000300800 */
[----:B0-----:R-:W-:Y:S01]  /*e270*/  F2FP.SATFINITE.E4M3.F32.PACK_AB_MERGE_C R7, RZ, R0, RZ ;  /* 0x00000000ff07723e */ /* 0x001fe200048070ff */
[----:B------:R-:W-:Y:S02]  /*e280*/  FMUL R2, R221, UR24 ;  /* 0x00000018dd027c20 */ /* 0x000fe40008400000 */
[----:B------:R-:W4:Y:S03]  /*e290*/  LDL.LU R221, [R1+0x38] ;  /* 0x0000380001dd7983 */ /* 0x000f260000300800 */
[----:B-1----:R-:W-:Y:S01]  /*e2a0*/  F2FP.SATFINITE.E4M3.F32.PACK_AB_MERGE_C R5, RZ, R2, RZ ;  /* 0x00000002ff05723e */ /* 0x002fe200048070ff */
[----:B------:R-:W-:Y:S04]  /*e2b0*/  @!P4 STG.E.U8 desc[UR22][R26.64+0xc9], R7 ;  /* 0x0000c9071a00c986 */ /* 0x000fe8000c101116 */
[----:B------:R0:W-:Y:S01]  /*e2c0*/  @!P5 STG.E.U8 desc[UR22][R24.64+0xd0], R5 ;  /* 0x0000d0051800d986 */ /* 0x0001e2000c101116 */
[----:B------:R-:W-:-:S03]  /*e2d0*/  FMUL R3, R223, UR24 ;  /* 0x00000018df037c20 */ /* 0x000fc60008400000 */
[----:B------:R-:W4:Y:S02]  /*e2e0*/  LDL.LU R223, [R1+0x3c] ;  /* 0x00003c0001df7983 */ /* 0x000f240000300800 */
[----:B------:R-:W-:Y:S01]  /*e2f0*/  F2FP.SATFINITE.E4M3.F32.PACK_AB_MERGE_C R9, RZ, R3, RZ ;  /* 0x00000003ff09723e */ /* 0x000fe200048070ff */
[----:B---3--:R-:W-:Y:S02]  /*e300*/  FMUL R0, R222, UR24 ;  /* 0x00000018de007c20 */ /* 0x008fe40008400000 */
[----:B------:R-:W3:Y:S03]  /*e310*/  LDL.LU R222, [R1+0x40] ;  /* 0x0000400001de7983 */ /* 0x000ee60000300800 */
[----:B------:R-:W-:Y:S01]  /*e320*/  F2FP.SATFINITE.E4M3.F32.PACK_AB_MERGE_C R13, RZ, R0, RZ ;  /* 0x00000000ff0d723e */ /* 0x000fe200048070ff */
[----:B--2---:R-:W-:Y:S02]  /*e330*/  FMUL R2, R224, UR24 ;  /* 0x00000018e0027c20 */ /* 0x004fe40008400000 */
[----:B------:R-:W2:Y:S01]  /*e340*/  LDL.LU R224, [R1+0x44] ;  /* 0x0000440001e07983 */ /* 0x000ea20000300800 */
[----:B----4-:R-:W-:-:S03]  /*e350*/  FMUL R0, R225, UR24 ;  /* 0x00000018e1007c20 */ /* 0x010fc60008400000 */
[----:B------:R-:W4:Y:S01]  /*e360*/  LDL.LU R225, [R1+0x48] ;  /* 0x0000480001e17983 */ /* 0x000f220000300800 */
[----:B------:R-:W-:Y:S01]  /*e370*/  FMUL R3, R226, UR24 ;  /* 0x00000018e2037c20 */ /* 0x000fe20008400000 */
[----:B0-----:R-:W-:Y:S02]  /*e380*/  F2FP.SATFINITE.E4M3.F32.PACK_AB_MERGE_C R5, RZ, R0, RZ ;  /* 0x00000000ff05723e */ /* 0x001fe400048070ff */
[----:B------:R-:W4:Y:S01]  /*e390*/  LDL.LU R226, [R1+0x4c] ;  /* 0x00004c0001e27983 */ /* 0x000f220000300800 */
[----:B------:R-:W-:-:S03]  /*e3a0*/  FMUL R0, R227, UR24 ;  /* 0x00000018e3007c20 */ /* 0x000fc60008400000 */
[----:B------:R-:W4:Y:S01]  /*e3b0*/  LDL.LU R227, [R1+0x50] ;  /* 0x0000500001e37983 */ /* 0x000f220000300800 */
[C---:B------:R-:W-:Y:S02]  /*e3c0*/  ISETP.LT.OR P6, PT, R34.reuse, 0xd2, !P1 ;  /* 0x000000d22200780c */ /* 0x040fe40004fc1670 */
[C---:B------:R-:W-:Y:S01]  /*e3d0*/  ISETP.LT.OR P4, PT, R34.reuse, 0xd2, !P0 ;  /* 0x000000d22200780c */ /* 0x040fe20004781670 */
[----:B------:R-:W4:Y:S01]  /*e3e0*/  LDL.LU R218, [R1+0x54] ;  /* 0x0000540001da7983 */ /* 0x000f220000300800 */
[C---:B------:R-:W-:Y:S02]  /*e3f0*/  ISETP.LT.OR P3, PT, R34.reuse, 0xd1, !P0 ;  /* 0x000000d12200780c */ /* 0x040fe40004761670 */
[----:B------:R-:W-:Y:S02]  /*e400*/  ISETP.LT.OR P5, PT, R34, 0xd9, !P1 ;  /* 0x000000d92200780c */ /* 0x000fe40004fa1670 */
[----:B------:R-:W-:Y:S02]  /*e410*/  F2FP.SATFINITE.E4M3.F32.PACK_AB_MERGE_C R7, RZ, R2, RZ ;  /* 0x00000002ff07723e */ /* 0x000fe400048070ff */
[----:B------:R-:W-:-:S03]  /*e420*/  F2FP.SATFINITE.E4M3.F32.PACK_AB_MERGE_C R11, RZ, R0, RZ ;  /* 0x00000000ff0b723e */ /* 0x000fc600048070ff */
[----:B------:R0:W-:Y:S01]  /*e430*/  @!P6 STG.E.U8 desc[UR22][R24.64+0xd1], R9 ;  /* 0x0000d1091800e986 */ /* 0x0001e2000c101116 */
[----:B------:R-:W-:-:S03]  /*e440*/  ISETP.LT.OR P6, PT, R34, 0xda, !P1 ;  /* 0x000000da2200780c */ /* 0x000fc60004fc1670 */
[----:B------:R-:W-:Y:S01]  /*e450*/  @!P4 STG.E.U8 desc[UR22][R26.64+0xd1], R7 ;  /* 0x0000d1071a00c986 */ /* 0x000fe2000c101116 */
[----:B------:R-:W-:-:S03]  /*e460*/  ISETP.LT.OR P4, PT, R34, 0xda, !P0 ;  /* 0x000000da2200780c */ /* 0x000fc60004781670 */
[----:B------:R-:W-:Y:S01]  /*e470*/  @!P3 STG.E.U8 desc[UR22][R26.64+0xd0], R13 ;  /* 0x0000d00d1a00b986 */ /* 0x000fe2000c101116 */
[----:B0-----:R-:W-:-:S03]  /*e480*/  F2FP.SATFINITE.E4M3.F32.PACK_AB_MERGE_C R9, RZ, R3, RZ ;  /* 0x00000003ff09723e */ /* 0x001fc600048070ff */
[----:B------:R0:W-:Y:S04]  /*e490*/  @!P5 STG.E.U8 desc[UR22][R24.64+0xd8], R5 ;  /* 0x0000d8051800d986 */ /* 0x0001e8000c101116 */
[----:B------:R1:W-:Y:S01]  /*e4a0*/  @!P6 STG.E.U8 desc[UR22][R24.64+0xd9], R9 ;  /* 0x0000d9091800e986 */ /* 0x0003e2000c101116 */
[----:B------:R-:W-:-:S03]  /*e4b0*/  FMUL R0, R220, UR24 ;  /* 0x00000018dc007c20 */ /* 0x000fc60008400000 */
[----:B------:R-:W4:Y:S02]  /*e4c0*/  LDL.LU R220, [R1+0x58] ;  /* 0x0000580001dc7983 */ /* 0x000f240000300800 */
[----:B0-----:R-:W-:Y:S01]  /*e4d0*/  F2FP.SATFINITE.E4M3.F32.PACK_AB_MERGE_C R5, RZ, R0, RZ ;  /* 0x00000000ff05723e */ /* 0x001fe200048070ff */
[----:B------:R-:W-:Y:S02]  /*e4e0*/  FMUL R2, R221, UR24 ;  /* 0x00000018dd027c20 */ /* 0x000fe40008400000 */
[----:B------:R-:W4:Y:S03]  /*e4f0*/  LDL.LU R221, [R1+0x5c] ;  /* 0x00005c0001dd7983 */ /* 0x000f260000300800 */
[----:B------:R-:W-:Y:S01]  /*e500*/  F2FP.SATFINITE.E4M3.F32.PACK_AB_MERGE_C R7, RZ, R2, RZ ;  /* 0x00000002ff07723e */ /* 0x000fe200048070ff */
[----:B------:R0:W-:Y:S01]  /*e510*/  @!P4 STG.E.U8 desc[UR22][R26.64+0xd9], R5 ;  /* 0x0000d9051a00c986 */ /* 0x0001e2000c101116 */
[----:B------:R-:W-:-:S03]  /*e520*/  FMUL R3, R223, UR24 ;  /* 0x00000018df037c20 */ /* 0x000fc60008400000 */
[----:B------:R-:W4:Y:S02]  /*e530*/  LDL.LU R223, [R1+0x60] ;  /* 0x0000600001df7983 */ /* 0x000f240000300800 */
[----:B-1----:R-:W-:Y:S01]  /*e540*/  F2FP.SATFINITE.E4M3.F32.PACK_AB_MERGE_C R9, RZ, R3, RZ ;  /* 0x00000003ff09723e */ /* 0x002fe200048070ff */
[----:B---3--:R-:W-:Y:S02]  /*e550*/  FMUL R4, R222, UR24 ;  /* 0x00000018de047c20 */ /* 0x008fe40008400000 */
[----:B------:R-:W3:Y:S01]  /*e560*/  LDL.LU R222, [R1+0x64] ;  /* 0x0000640001de7983 */ /* 0x000ee20000300800 */
[----:B--2---:R-:W-:-:S03]  /*e570*/  FMUL R0, R224, UR24 ;  /* 0x00000018e0007c20 */ /* 0x004fc60008400000 */
[----:B------:R-:W2:Y:S01]  /*e580*/  LDL.LU R224, [R1+0x68] ;  /* 0x0000680001e07983 */ /* 0x000ea20000300800 */
[----:B----4-:R-:W-:Y:S01]  /*e590*/  FMUL R2, R225, UR24 ;  /* 0x00000018e1027c20 */ /* 0x010fe20008400000 */
[----:B0-----:R-:W-:Y:S02]  /*e5a0*/  F2FP.SATFINITE.E4M3.F32.PACK_AB_MERGE_C R5, RZ, R0, RZ ;  /* 0x00000000ff05723e */ /* 0x001fe400048070ff */
[----:B------:R-:W4:Y:S01]  /*e5b0*/  LDL.LU R225, [R1+0x6c] ;  /* 0x00006c0001e17983 */ /* 0x000f220000300800 */
[----:B------:R-:W-:-:S03]  /*e5c0*/  FMUL R3, R226, UR24 ;  /* 0x00000018e2037c20 */ /* 0x000fc60008400000 */
[----:B------:R-:W4:Y:S01]  /*e5d0*/  LDL.LU R226, [R1+0x70] ;  /* 0x0000700001e27983 */ /* 0x000f220000300800 */
[----:B------:R-:W-:-:S03]  /*e5e0*/  FMUL R0, R227, UR24 ;  /* 0x00000018e3007c20 */ /* 0x000fc60008400000 */
[----:B------:R-:W4:Y:S01]  /*e5f0*/  LDL.LU R227, [R1+0x74] ;  /* 0x0000740001e37983 */ /* 0x000f220000300800 */
[C---:B------:R-:W-:Y:S02]  /*e600*/  ISETP.LT.OR P3, PT, R34.reuse, 0xd9, !P0 ;  /* 0x000000d92200780c */ /* 0x040fe40004761670 */
[C---:B------:R-:W-:Y:S02]  /*e610*/  ISETP.LT.OR P5, PT, R34.reuse, 0xe1, !P1 ;  /* 0x000000e12200780c */ /* 0x040fe40004fa1670 */
[C---:B------:R-:W-:Y:S02]  /*e620*/  ISETP.LT.OR P6, PT, R34.reuse, 0xe2, !P1 ;  /* 0x000000e22200780c */ /* 0x040fe40004fc1670 */
[----:B------:R-:W-:-:S07]  /*e630*/  ISETP.LT.OR P4, PT, R34, 0xe2, !P0 ;  /* 0x000000e22200780c */ /* 0x000fce0004781670 */
[----:B------:R-:W-:Y:S01]  /*e640*/  @!P3 STG.E.U8 desc[UR22][R26.64+0xd8], R11 ;  /* 0x0000d80b1a00b986 */ /* 0x000fe2000c101116 */
[----:B------:R-:W-:-:S03]  /*e650*/  ISETP.LT.OR P3, PT, R34, 0xe1, !P0 ;  /* 0x000000e12200780c */ /* 0x000fc60004761670 */
[----:B------:R0:W-:Y:S01]  /*e660*/  @!P5 STG.E.U8 desc[UR22][R24.64+0xe0], R7 ;  /* 0x0000e0071800d986 */ /* 0x0001e2000c101116 */
[----:B------:R-:W-:-:S03]  /*e670*/  ISETP.LT.OR P5, PT, R34, 0xe9, !P1 ;  /* 0x000000e92200780c */ /* 0x000fc60004fa1670 */
[----:B------:R1:W-:Y:S01]  /*e680*/  @!P6 STG.E.U8 desc[UR22][R24.64+0xe1], R9 ;  /* 0x0000e1091800e986 */ /* 0x0003e2000c101116 */
[----:B------:R-:W-:Y:S02]  /*e690*/  ISETP.LT.OR P6, PT, R34, 0xea, !P1 ;  /* 0x000000ea2200780c */ /* 0x000fe40004fc1670 */
[----:B------:R-:W-:Y:S01]  /*e6a0*/  F2FP.SATFINITE.E4M3.F32.PACK_AB_MERGE_C R13, RZ, R4, RZ ;  /* 0x00000004ff0d723e */ /* 0x000fe200048070ff */
[----:B------:R1:W-:Y:S01]  /*e6b0*/  @!P4 STG.E.U8 desc[UR22][R26.64+0xe1], R5 ;  /* 0x0000e1051a00c986 */ /* 0x0003e2000c101116 */
[----:B0-----:R-:W-:-:S03]  /*e6c0*/  F2FP.SATFINITE.E4M3.F32.PACK_AB_MERGE_C R7, RZ, R2, RZ ;  /* 0x00000002ff07723e */ /* 0x001fc600048070ff */
[----:B------:R-:W-:Y:S01]  /*e6d0*/  @!P3 STG.E.U8 desc[UR22][R26.64+0xe0], R13 ;  /* 0x0000e00d1a00b986 */ /* 0x000fe2000c101116 */
[----:B-1----:R-:W-:-:S03]  /*e6e0*/  F2FP.SATFINITE.E4M3.F32.PACK_AB_MERGE_C R9, RZ, R3, RZ ;  /* 0x00000003ff09723e */ /* 0x002fc600048070ff */
[----:B------:R0:W-:Y:S01]  /*e6f0*/  @!P5 STG.E.U8 desc[UR22][R24.64+0xe8], R7 ;  /* 0x0000e8071800d986 */ /* 0x0001e2000c101116 */
[C---:B------:R-:W-:Y:S02]  /*e700*/  ISETP.LT.OR P3, PT, R34.reuse, 0xe9, !P0 ;  /* 0x000000e92200780c */ /* 0x040fe40004761670 */
[C---:B------:R-:W-:Y:S01]  /*e710*/  ISETP.LT.OR P4, PT, R34.reuse, 0xea, !P0 ;  /* 0x000000ea2200780c */ /* 0x040fe20004781670 */
[----:B------:R1:W-:Y:S01]  /*e720*/  @!P6 STG.E.U8 desc[UR22][R24.64+0xe9], R9 ;  /* 0x0000e9091800e986 */ /* 0x0003e2000c101116 */
[----:B------:R-:W-:Y:S01]  /*e730*/  ISETP.LT.OR P5, PT, R34, 0xf1, !P1 ;  /* 0x000000f12200780c */ /* 0x000fe20004fa1670 */
[----:B------:R-:W-:Y:S01]  /*e740*/  FMUL R2, R218, UR24 ;  /* 0x00000018da027c20 */ /* 0x000fe20008400000 */
[----:B------:R-:W-:Y:S02]  /*e750*/  ISETP.LT.OR P6, PT, R34, 0xf2, !P1 ;  /* 0x000000f22200780c */ /* 0x000fe40004fc1670 */
[----:B------:R-:W-:Y:S02]  /*e760*/  F2FP.SATFINITE.E4M3.F32.PACK_AB_MERGE_C R11, RZ, R0, RZ ;  /* 0x00000000ff0b723e */ /* 0x000fe400048070ff */
[----:B------:R-:W-:-:S03]  /*e770*/  F2FP.SATFINITE.E4M3.F32.PACK_AB_MERGE_C R5, RZ, R2, RZ ;  /* 0x00000002ff05723e */ /* 0x000fc600048070ff */
[----:B------:R-:W-:Y:S01]  /*e780*/  @!P3 STG.E.U8 desc[UR22][R26.64+0xe8], R11 ;  /* 0x0000e80b1a00b986 */ /* 0x000fe2000c101116 */
[----:B------:R-:W-:-:S03]  /*e790*/  ISETP.LT.OR P3, PT, R34, 0xf1, !P0 ;  /* 0x000000f12200780c */ /* 0x000fc60004761670 */
[----:B------:R-:W-:Y:S01]  /*e7a0*/  @!P4 STG.E.U8 desc[UR22][R26.64+0xe9], R5 ;  /* 0x0000e9051a00c986 */ /* 0x000fe2000c101116 */
[C---:B------:R-:W-:Y:S02]  /*e7b0*/  ISETP.LT.OR P4, PT, R34.reuse, 0xf9, !P1 ;  /* 0x000000f92200780c */ /* 0x040fe40004f81670 */
[----:B------:R-:W-:Y:S01]  /*e7c0*/  ISETP.LT.OR P1, PT, R34, 0xfa, !P1 ;  /* 0x000000fa2200780c */ /* 0x000fe20004f21670 */
[----:B------:R-:W-:-:S05]  /*e7d0*/  FMUL R0, R220, UR24 ;  /* 0x00000018dc007c20 */ /* 0x000fca0008400000 */
[----:B0-----:R-:W-:-:S05]  /*e7e0*/  F2FP.SATFINITE.E4M3.F32.PACK_AB_MERGE_C R7, RZ, R0, RZ ;  /* 0x00000000ff07723e */ /* 0x001fca00048070ff */
[----:B------:R0:W-:Y:S01]  /*e7f0*/  @!P5 STG.E.U8 desc[UR22][R24.64+0xf0], R7 ;  /* 0x0000f0071800d986 */ /* 0x0001e2000c101116 */
[----:B------:R-:W-:-:S05]  /*e800*/  FMUL R3, R221, UR24 ;  /* 0x00000018dd037c20 */ /* 0x000fca0008400000 */
[----:B-1----:R-:W-:Y:S02]  /*e810*/  F2FP.SATFINITE.E4M3.F32.PACK_AB_MERGE_C R9, RZ, R3, RZ ;  /* 0x00000003ff09723e */ /* 0x002fe400048070ff */
[----:B------:R-:W-:-:S03]  /*e820*/  ISETP.LT.OR P5, PT, R34, 0xf2, !P0 ;  /* 0x000000f22200780c */ /* 0x000fc600047a1670 */
[----:B------:R1:W-:Y:S01]  /*e830*/  @!P6 STG.E.U8 desc[UR22][R24.64+0xf1], R9 ;  /* 0x0000f1091800e986 */ /* 0x0003e2000c101116 */
[C---:B------:R-:W-:Y:S02]  /*e840*/  ISETP.LT.OR P6, PT, R34.reuse, 0xf9, !P0 ;  /* 0x000000f92200780c */ /* 0x040fe400047c1670 */
[----:B------:R-:W-:Y:S01]  /*e850*/  ISETP.LT.OR P0, PT, R34, 0xfa, !P0 ;  /* 0x000000fa2200780c */ /* 0x000fe20004701670 */
[----:B------:R-:W-:-:S05]  /*e860*/  FMUL R0, R223, UR24 ;  /* 0x00000018df007c20 */ /* 0x000fca0008400000 */
[----:B------:R-:W-:-:S05]  /*e870*/  F2FP.SATFINITE.E4M3.F32.PACK_AB_MERGE_C R13, RZ, R0, RZ ;  /* 0x00000000ff0d723e */ /* 0x000fca00048070ff */
[----:B------:R0:W-:Y:S01]  /*e880*/  @!P3 STG.E.U8 desc[UR22][R26.64+0xf0], R13 ;  /* 0x0000f00d1a00b986 */ /* 0x0001e2000c101116 */
[----:B---3--:R-:W-:Y:S01]  /*e890*/  FMUL R0, R222, UR24 ;  /* 0x00000018de007c20 */ /* 0x008fe20008400000 */
[----:B--2---:R-:W-:Y:S01]  /*e8a0*/  FMUL R2, R224, UR24 ;  /* 0x00000018e0027c20 */ /* 0x004fe20008400000 */
[----:B----4-:R-:W-:-:S03]  /*e8b0*/  FMUL R3, R225, UR24 ;  /* 0x00000018e1037c20 */ /* 0x010fc60008400000 */
[----:B0-----:R-:W-:Y:S01]  /*e8c0*/  F2FP.SATFINITE.E4M3.F32.PACK_AB_MERGE_C R7, RZ, R0, RZ ;  /* 0x00000000ff07723e */ /* 0x001fe200048070ff */
[----:B------:R-:W-:Y:S01]  /*e8d0*/  FMUL R4, R226, UR24 ;  /* 0x00000018e2047c20 */ /* 0x000fe20008400000 */
[----:B------:R-:W-:Y:S01]  /*e8e0*/  FMUL R5, R227, UR24 ;  /* 0x00000018e3057c20 */ /* 0x000fe20008400000 */
[----:B-1----:R-:W-:Y:S02]  /*e8f0*/  F2FP.SATFINITE.E4M3.F32.PACK_AB_MERGE_C R9, RZ, R2, RZ ;  /* 0x00000002ff09723e */ /* 0x002fe400048070ff */
[----:B------:R-:W-:Y:S02]  /*e900*/  F2FP.SATFINITE.E4M3.F32.PACK_AB_MERGE_C R3, RZ, R3, RZ ;  /* 0x00000003ff03723e */ /* 0x000fe400048070ff */
[----:B------:R-:W-:Y:S02]  /*e910*/  F2FP.SATFINITE.E4M3.F32.PACK_AB_MERGE_C R11, RZ, R4, RZ ;  /* 0x00000004ff0b723e */ /* 0x000fe400048070ff */
[----:B------:R-:W-:Y:S01]  /*e920*/  F2FP.SATFINITE.E4M3.F32.PACK_AB_MERGE_C R5, RZ, R5, RZ ;  /* 0x00000005ff05723e */ /* 0x000fe200048070ff */
[----:B------:R0:W-:Y:S04]  /*e930*/  @!P5 STG.E.U8 desc[UR22][R26.64+0xf1], R7 ;  /* 0x0000f1071a00d986 */ /* 0x0001e8000c101116 */
[----:B------:R0:W-:Y:S04]  /*e940*/  @!P4 STG.E.U8 desc[UR22][R24.64+0xf8], R9 ;  /* 0x0000f8091800c986 */ /* 0x0001e8000c101116 */
[----:B------:R0:W-:Y:S04]  /*e950*/  @!P1 STG.E.U8 desc[UR22][R24.64+0xf9], R3 ;  /* 0x0000f90318009986 */ /* 0x0001e8000c101116 */
[----:B------:R0:W-:Y:S04]  /*e960*/  @!P6 STG.E.U8 desc[UR22][R26.64+0xf8], R11 ;  /* 0x0000f80b1a00e986 */ /* 0x0001e8000c101116 */
[----:B------:R0:W-:Y:S02]  /*e970*/  @!P0 STG.E.U8 desc[UR22][R26.64+0xf9], R5 ;  /* 0x0000f9051a008986 */ /* 0x0001e4000c101116 */
.L_x_297:
[----:B------:R-:W-:Y:S05]  /*e980*/  BSYNC B0 ;  /* 0x0000000000007941 */ /* 0x000fea0003800000 */
.L_x_39:
[----:B------:R-:W2:Y:S01]  /*e990*/  LDL.LU R22, [R1+0x84] ;  /* 0x0000840001167983 */ /* 0x000ea20000300800 */
[----:B0-----:R-:W-:Y:S01]  /*e9a0*/  IMAD.U32 R3, RZ, RZ, UR18 ;  /* 0x00000012ff037e24 */ /* 0x001fe2000f8e00ff */
[----:B------:R-:W-:Y:S02]  /*e9b0*/  ULDC.64 UR6, c[0x0][0x650] ;  /* 0x0001940000067ab9 */ /* 0x000fe40000000a00 */
[----:B------:R-:W3:Y:S01]  /*e9c0*/  LDL.LU R19, [R1+0x88] ;  /* 0x0000880001137983 */ /* 0x000ee20000300800 */
[----:B-----5:R-:W-:Y:S01]  /*e9d0*/  IMAD.U32 R0, RZ, RZ, UR20 ;  /* 0x00000014ff007e24 */ /* 0x020fe2000f8e00ff */
[----:B------:R0:W-:Y:S01]  /*e9e0*/  SYNCS.ARRIVE.TRANS64.A1T0 RZ, [R3+UR29], RZ ;  /* 0x000000ff03ff79a7 */ /* 0x0001e2000810001d */
[----:B------:R-:W-:Y:S02]  /*e9f0*/  IMAD.U32 R2, RZ, RZ, UR20 ;  /* 0x00000014ff027e24 */ /* 0x000fe4000f8e00ff */
[----:B------:R-:W-:Y:S02]  /*ea00*/  IMAD.MOV.U32 R4, RZ, RZ, -0x1 ;  /* 0xffffffffff047424 */ /* 0x000fe400078e00ff */
[----:B0-----:R-:W-:Y:S01]  /*ea10*/  IMAD.U32 R3, RZ, RZ, UR15 ;  /* 0x0000000fff037e24 */ /* 0x001fe2000f8e00ff */
[----:B---3--:R-:W-:-:S02]  /*ea20*/  LEA R19, P0, R0, R19, 0x1 ;  /* 0x0000001300137211 */ /* 0x008fc400078008ff */
[----:B------:R-:W-:Y:S02]  /*ea30*/  PRMT R0, RZ, 0x7610, R0 ;  /* 0x00007610ff007816 */ /* 0x000fe40000000000 */
[----:B--2---:R-:W-:Y:S01]  /*ea40*/  LEA.HI.X R22, R2, R22, R3, 0x1, P0 ;  /* 0x0000001602167211 */ /* 0x004fe200000f0c03 */
[----:B------:R-:W-:Y:S01]  /*ea50*/  IMAD.MOV.U32 R2, RZ, RZ, -0x1 ;  /* 0xffffffffff027424 */ /* 0x000fe200078e00ff */
[----:B------:R0:W-:Y:S01]  /*ea60*/  STL [R1+0x88], R19 ;  /* 0x0000881301007387 */ /* 0x0001e20000100800 */
[----:B------:R-:W-:Y:S01]  /*ea70*/  IMAD.MOV.U32 R3, RZ, RZ, -0x1 ;  /* 0xffffffffff037424 */ /* 0x000fe200078e00ff */
[----:B------:R-:W-:Y:S02]  /*ea80*/  ISETP.GE.U32.AND P0, PT, R19, UR6, PT ;  /* 0x0000000613007c0c */ /* 0x000fe4000bf06070 */
[----:B------:R0:W-:Y:S02]  /*ea90*/  STL [R1+0x84], R22 ;  /* 0x0000841601007387 */ /* 0x0001e40000100800 */
[----:B------:R-:W-:-:S02]  /*eaa0*/  ISETP.GE.U32.AND.EX P0, PT, R22, UR7, PT, P0 ;  /* 0x0000000716007c0c */ /* 0x000fc4000bf06100 */
[----:B------:R0:W-:Y:S04]  /*eab0*/  STL [R1+0x8c], R4 ;  /* 0x00008c0401007387 */ /* 0x0001e80000100800 */
[----:B------:R0:W-:Y:S04]  /*eac0*/  STL [R1+0x7c], R2 ;  /* 0x00007c0201007387 */ /* 0x0001e80000100800 */
[----:B------:R0:W-:Y:S03]  /*ead0*/  STL [R1+0x90], R3 ;  /* 0x0000900301007387 */ /* 0x0001e60000100800 */
[----:B------:R-:W-:Y:S05]  /*eae0*/  @P0 BRA `(.L_x_298) ;  /* 0x0000000400740947 */ /* 0x000fea0003800000 */
[----:B------:R-:W2:Y:S01]  /*eaf0*/  S2R R14, SR_CTAID.X ;  /* 0x00000000000e7919 */ /* 0x000ea20000002500 */
[----:B------:R-:W3:Y:S01]  /*eb00*/  LDC.64 R8, c[0x0][0x628] ;  /* 0x00018a00ff087b82 */ /* 0x000ee20000000a00 */
[----:B------:R-:W-:Y:S01]  /*eb10*/  ULDC UR6, c[0x0][0x150] ;  /* 0x0000540000067ab9 */ /* 0x000fe20000000800 */
[----:B------:R-:W-:Y:S01]  /*eb20*/  IMAD.MOV.U32 R6, RZ, RZ, R19 ;  /* 0x000000ffff067224 */ /* 0x000fe200078e0013 */
[----:B------:R-:W0:Y:S01]  /*eb30*/  S2R R16, SR_CTAID.Y ;  /* 0x0000000000107919 */ /* 0x000e220000002600 */
[----:B------:R-:W-:-:S04]  /*eb40*/  IMAD.MOV.U32 R7, RZ, RZ, R22 ;  /* 0x000000ffff077224 */ /* 0x000fc800078e0016 */
[----:B------:R-:W0:Y:S08]  /*eb50*/  LDC R17, c[0x0][0x144] ;  /* 0x00005100ff117b82 */ /* 0x000e300000000800 */
[----:B------:R-:W0:Y:S08]  /*eb60*/  LDC R10, c[0x0][0x630] ;  /* 0x00018c00ff0a7b82 */ /* 0x000e300000000800 */
[----:B------:R-:W0:Y:S01]  /*eb70*/  LDC.64 R12, c[0x0][0x620] ;  /* 0x00018800ff0c7b82 */ /* 0x000e220000000a00 */
[----:B---3--:R-:W-:-:S04]  /*eb80*/  ISETP.NE.U32.AND P0, PT, R8, RZ, PT ;  /* 0x000000ff0800720c */ /* 0x008fc80003f05070 */
[----:B------:R-:W-:Y:S02]  /*eb90*/  ISETP.NE.AND.EX P0, PT, R9, RZ, PT, P0 ;  /* 0x000000ff0900720c */ /* 0x000fe40003f05300 */
[----:B--2---:R-:W-:-:S05]  /*eba0*/  I2FP.F32.U32 R0, R14 ;  /* 0x0000000e00007245 */ /* 0x004fca0000201000 */
[----:B------:R-:W-:-:S04]  /*ebb0*/  FMUL R0, R0, UR6 ;  /* 0x0000000600007c20 */ /* 0x000fc80008400000 */
[----:B------:R2:W3:Y:S02]  /*ebc0*/  F2I.U32.TRUNC.NTZ R15, R0 ;  /* 0x00000000000f7305 */ /* 0x0004e4000020f000 */
[----:B------:R-:W-:Y:S05]  /*ebd0*/  @!P0 BRA `(.L_x_299) ;  /* 0x0000000000288947 */ /* 0x000fea0003800000 */
[----:B--2---:R-:W2:Y:S02]  /*ebe0*/  LDC R0, c[0x0][0x634] ;  /* 0x00018d00ff007b82 */ /* 0x004ea40000000800 */
[----:B--2---:R-:W-:-:S05]  /*ebf0*/  IADD3 R7, P0, R19, R0, RZ ;  /* 0x0000000013077210 */ /* 0x004fca0007f1e0ff */
[----:B------:R-:W-:-:S04]  /*ec00*/  IMAD.X R11, RZ, RZ, R22, P0 ;  /* 0x000000ffff0b7224 */ /* 0x000fc800000e0616 */
[----:B0-----:R-:W-:-:S04]  /*ec10*/  IMAD.WIDE.U32 R2, R11, R8, RZ ;  /* 0x000000080b027225 */ /* 0x001fc800078e00ff */
[----:B------:R-:W-:-:S04]  /*ec20*/  IMAD.WIDE.U32 R4, P0, R7, R9, R2 ;  /* 0x0000000907047225 */ /* 0x000fc80007800002 */
[----:B------:R-:W-:-:S04]  /*ec30*/  IMAD.WIDE.U32 R2, R7, R8, RZ ;  /* 0x0000000807027225 */ /* 0x000fc800078e00ff */
[----:B------:R-:W-:Y:S01]  /*ec40*/  IMAD.X R7, RZ, RZ, RZ, P0 ;  /* 0x000000ffff077224 */ /* 0x000fe200000e06ff */
[----:B------:R-:W-:Y:S01]  /*ec50*/  IADD3 RZ, P0, R3, R4, RZ ;  /* 0x0000000403ff7210 */ /* 0x000fe20007f1e0ff */
[----:B------:R-:W-:-:S04]  /*ec60*/  IMAD.MOV.U32 R6, RZ, RZ, R5 ;  /* 0x000000ffff067224 */ /* 0x000fc800078e0005 */
[----:B------:R-:W-:-:S08]  /*ec70*/  IMAD.WIDE.U32.X R6, R11, R9, R6, P0 ;  /* 0x000000090b067225 */ /* 0x000fd000000e0406 */
.L_x_299:
[-CC-:B0-----:R-:W-:Y:S01]  /*ec80*/  SHF.R.U64 R11, R6, R10.reuse, R7.reuse ;  /* 0x0000000a060b7219 */ /* 0x181fe20000001207 */
[----:B------:R-:W0:Y:S01]  /*ec90*/  LDC.64 R20, c[0x0][0x640] ;  /* 0x00019000ff147b82 */ /* 0x000e220000000a00 */
[----:B--2---:R-:W-:Y:S01]  /*eca0*/  SHF.R.U32.HI R0, RZ, R10, R7 ;  /* 0x0000000aff007219 */ /* 0x004fe20000011607 */
[----:B------:R-:W-:Y:S01]  /*ecb0*/  IMAD.MOV.U32 R2, RZ, RZ, R19 ;  /* 0x000000ffff027224 */ /* 0x000fe200078e0013 */
[----:B------:R-:W-:Y:S01]  /*ecc0*/  IADD3 R5, P0, RZ, -R11, RZ ;  /* 0x8000000bff057210 */ /* 0x000fe20007f1e0ff */
[----:B---3--:R-:W-:Y:S01]  /*ecd0*/  IMAD.MOV R15, RZ, RZ, -R15 ;  /* 0x000000ffff0f7224 */ /* 0x008fe200078e0a0f */
[----:B------:R-:W-:Y:S01]  /*ece0*/  ULDC UR6, c[0x0][0x154] ;  /* 0x0000550000067ab9 */ /* 0x000fe20000000800 */
[----:B------:R-:W-:Y:S02]  /*ecf0*/  IMAD.MOV.U32 R7, RZ, RZ, 0x1 ;  /* 0x00000001ff077424 */ /* 0x000fe400078e00ff */
[----:B------:R-:W2:Y:S01]  /*ed00*/  LDC R4, c[0x0][0x618] ;  /* 0x00018600ff047b82 */ /* 0x000ea20000000800 */
[----:B------:R-:W-:-:S02]  /*ed10*/  IMAD.X R3, RZ, RZ, ~R0, P0 ;  /* 0x000000ffff037224 */ /* 0x000fc400000e0e00 */
[----:B------:R-:W-:Y:S02]  /*ed20*/  IMAD R17, R17, R15, R14 ;  /* 0x0000000f11117224 */ /* 0x000fe400078e020e */
[-C--:B------:R-:W-:Y:S02]  /*ed30*/  IMAD R0, R3, R12.reuse, RZ ;  /* 0x0000000c03007224 */ /* 0x080fe400078e02ff */
[----:B------:R-:W-:Y:S01]  /*ed40*/  IMAD.MOV.U32 R3, RZ, RZ, R22 ;  /* 0x000000ffff037224 */ /* 0x000fe200078e0016 */
[----:B------:R-:W3:Y:S01]  /*ed50*/  LDC R6, c[0x0][0x608] ;  /* 0x00018200ff067b82 */ /* 0x000ee20000000800 */
[----:B------:R-:W-:-:S04]  /*ed60*/  IMAD.WIDE.U32 R2, R5, R12, R2 ;  /* 0x0000000c05027225 */ /* 0x000fc800078e0002 */
[----:B------:R-:W-:-:S03]  /*ed70*/  IMAD R5, R5, R13, R0 ;  /* 0x0000000d05057224 */ /* 0x000fc600078e0200 */
[----:B------:R-:W5:Y:S01]  /*ed80*/  LDC R18, c[0x0][0x658] ;  /* 0x00019600ff127b82 */ /* 0x000f620000000800 */
[----:B------:R-:W-:Y:S01]  /*ed90*/  I2FP.F32.U32 R0, R16 ;  /* 0x0000001000007245 */ /* 0x000fe20000201000 */
[----:B------:R-:W-:Y:S01]  /*eda0*/  IMAD.IADD R3, R3, 0x1, R5 ;  /* 0x0000000103037824 */ /* 0x000fe200078e0205 */
[----:B0-----:R-:W-:Y:S01]  /*edb0*/  ISETP.NE.U32.AND P0, PT, R20, RZ, PT ;  /* 0x000000ff1400720c */ /* 0x001fe20003f05070 */
[----:B------:R-:W-:Y:S02]  /*edc0*/  IMAD.MOV.U32 R5, RZ, RZ, -0x1 ;  /* 0xffffffffff057424 */ /* 0x000fe400078e00ff */
[----:B------:R-:W-:Y:S02]  /*edd0*/  FMUL R0, R0, UR6 ;  /* 0x0000000600007c20 */ /* 0x000fe40008400000 */
[----:B------:R-:W0:Y:S01]  /*ede0*/  LDC R15, c[0x0][0x148] ;  /* 0x00005200ff0f7b82 */ /* 0x000e220000000800 */
[----:B--2---:R-:W-:Y:S01]  /*edf0*/  SHF.R.U64 R10, R2, R4, R3 ;  /* 0x00000004020a7219 */ /* 0x004fe20000001203 */
[----:B------:R2:W0:Y:S01]  /*ee00*/  F2I.U32.TRUNC.NTZ R13, R0 ;  /* 0x00000000000d7305 */ /* 0x000422000020f000 */
[----:B------:R-:W-:-:S02]  /*ee10*/  ISETP.NE.AND.EX P0, PT, R21, RZ, PT, P0 ;  /* 0x000000ff1500720c */ /* 0x000fc40003f05300 */
[----:B------:R-:W-:-:S03]  /*ee20*/  SHF.R.U32.HI R3, RZ, R4, R3 ;  /* 0x00000004ff037219 */ /* 0x000fc60000011603 */
[----:B------:R-:W0:Y:S01]  /*ee30*/  LDC R14, c[0x0][0x600] ;  /* 0x00018000ff0e7b82 */ /* 0x000e220000000800 */
[-CC-:B---3--:R-:W-:Y:S02]  /*ee40*/  SHF.R.U64 R8, R10, R6.reuse, R3.reuse ;  /* 0x000000060a087219 */ /* 0x188fe40000001203 */
[----:B------:R-:W-:-:S05]  /*ee50*/  SHF.R.U32.HI R3, RZ, R6, R3 ;  /* 0x00000006ff037219 */ /* 0x000fca0000011603 */
[----:B------:R-:W3:Y:S01]  /*ee60*/  LDC R22, c[0x0][0x648] ;  /* 0x00019200ff167b82 */ /* 0x000ee20000000800 */
[-CC-:B-----5:R-:W-:Y:S02]  /*ee70*/  SHF.R.U64 R12, R8, R18.reuse, R3.reuse ;  /* 0x00000012080c7219 */ /* 0x1a0fe40000001203 */
[-C--:B------:R-:W-:Y:S02]  /*ee80*/  SHF.L.U32 R5, R5, R18.reuse, RZ ;  /* 0x0000001205057219 */ /* 0x080fe400000006ff */
[-C--:B------:R-:W-:Y:S01]  /*ee90*/  SHF.R.U32.HI R3, RZ, R18.reuse, R3 ;  /* 0x00000012ff037219 */ /* 0x080fe20000011603 */
[----:B------:R-:W-:Y:S01]  /*eea0*/  IMAD.MOV.U32 R2, RZ, RZ, R12 ;  /* 0x000000ffff027224 */ /* 0x000fe200078e000c */
[----:B------:R-:W-:Y:S01]  /*eeb0*/  SHF.L.U32 R18, R7, R18, RZ ;  /* 0x0000001207127219 */ /* 0x000fe200000006ff */
[----:B------:R-:W0:Y:S01]  /*eec0*/  LDC R23, c[0x0][0x638] ;  /* 0x00018e00ff177b82 */ /* 0x000e220000000800 */
[----:B------:R-:W-:-:S07]  /*eed0*/  LOP3.LUT R19, RZ, R5, RZ, 0x33, !PT ;  /* 0x00000005ff137212 */ /* 0x000fce00078e33ff */
[----:B------:R-:W0:Y:S01]  /*eee0*/  LDC R24, c[0x0][0x610] ;  /* 0x00018400ff187b82 */ /* 0x000e220000000800 */
[----:B--2---:R-:W-:Y:S05]  /*eef0*/  @!P0 BRA `(.L_x_300) ;  /* 0x0000000000288947 */ /* 0x004fea0003800000 */
[----:B------:R-:W2:Y:S02]  /*ef00*/  LDC R7, c[0x0][0x64c] ;  /* 0x00019300ff077b82 */ /* 0x000ea40000000800 */
[----:B--2---:R-:W-:-:S05]  /*ef10*/  IADD3 R7, P0, R12, R7, RZ ;  /* 0x000000070c077210 */ /* 0x004fca0007f1e0ff */
        /* <DEDUP_REMOVED lines=8> */
.L_x_300:
[----:B---3--:R-:W-:Y:S01]  /*efa0*/  SHF.R.U64 R0, R2, R22, R3 ;  /* 0x0000001602007219 */ /* 0x008fe20000001203 */
[----:B0-----:R-:W-:Y:S01]  /*efb0*/  VIADD R7, R14, 0xffffffff ;  /* 0xffffffff0e077836 */ /* 0x001fe20000000000 */
[----:B------:R-:W-:Y:S01]  /*efc0*/  LOP3.LUT R5, R8, R19, RZ, 0xc0, !PT ;  /* 0x0000001308057212 */ /* 0x000fe200078ec0ff */
[----:B------:R-:W-:Y:S02]  /*efd0*/  IMAD.MOV R13, RZ, RZ, -R13 ;  /* 0x000000ffff0d7224 */ /* 0x000fe400078e0a0d */
[----:B------:R-:W-:Y:S02]  /*efe0*/  IMAD.MOV R3, RZ, RZ, -R0 ;  /* 0x000000ffff037224 */ /* 0x000fe400078e0a00 */
[----:B------:R-:W-:Y:S01]  /*eff0*/  IMAD R2, R18, R0, R5 ;  /* 0x0000000012027224 */ /* 0x000fe200078e0205 */
[----:B------:R-:W-:Y:S01]  /*f000*/  LOP3.LUT R5, R10, R7, RZ, 0xc0, !PT ;  /* 0x000000070a057212 */ /* 0x000fe200078ec0ff */
[----:B------:R-:W-:Y:S02]  /*f010*/  @P2 IMAD R17, R15, R13, R16 ;  /* 0x0000000d0f112224 */ /* 0x000fe400078e0210 */
[----:B------:R-:W-:-:S02]  /*f020*/  IMAD R0, R3, R23, R12 ;  /* 0x0000001703007224 */ /* 0x000fc400078e020c */
[----:B------:R-:W-:Y:S02]  /*f030*/  IMAD.MOV.U32 R4, RZ, RZ, 0x1 ;  /* 0x00000001ff047424 */ /* 0x000fe400078e00ff */
[----:B------:R-:W-:Y:S02]  /*f040*/  IMAD R2, R2, R24, R17 ;  /* 0x0000001802027224 */ /* 0x000fe400078e0211 */
[----:B------:R-:W-:Y:S01]  /*f050*/  IMAD R3, R0, R14, R5 ;  /* 0x0000000e00037224 */ /* 0x000fe200078e0205 */
[----:B------:R-:W-:-:S04]  /*f060*/  PRMT R0, R4, 0x7610, R0 ;  /* 0x0000761004007816 */ /* 0x000fc80000000000 */
[----:B------:R-:W-:Y:S02]  /*f070*/  SEL R4, R3, R2, !P2 ;  /* 0x0000000203047207 */ /* 0x000fe40005000000 */
[----:B------:R-:W-:-:S03]  /*f080*/  SEL R2, R2, R3, !P2 ;  /* 0x0000000302027207 */ /* 0x000fc60005000000 */
[----:B------:R2:W-:Y:S04]  /*f090*/  STL [R1+0x90], R4 ;  /* 0x0000900401007387 */ /* 0x0005e80000100800 */
[----:B------:R2:W-:Y:S04]  /*f0a0*/  STL [R1+0x7c], R11 ;  /* 0x00007c0b01007387 */ /* 0x0005e80000100800 */
[----:B------:R2:W-:Y:S02]  /*f0b0*/  STL [R1+0x8c], R2 ;  /* 0x00008c0201007387 */ /* 0x0005e40000100800 */
.L_x_298:
[----:B------:R-:W-:Y:S01]  /*f0c0*/  LOP3.LUT P0, RZ, R0, 0xff, RZ, 0xc0, !PT ;  /* 0x000000ff00ff7812 */ /* 0x000fe2000780c0ff */
[----:B------:R-:W-:-:S12]  /*f0d0*/  ULOP3.LUT UR30, UR30, 0x1, URZ, 0x3c, !UPT ;  /* 0x000000011e1e7892 */ /* 0x000fd8000f8e3c3f */
[----:B------:R-:W-:Y:S05]  /*f0e0*/  @P0 BRA `(.L_x_301) ;  /* 0xffffff2400a80947 */ /* 0x000fea000383ffff */
[----:B------:R-:W-:Y:S05]  /*f0f0*/  EXIT ;  /* 0x000000000000794d */ /* 0x000fea0003800000 */
.L_x_17:
[----:B------:R-:W-:-:S08]  /*f100*/  ISETP.NE.AND P0, PT, RZ, UR6, PT ;  /* 0x00000006ff007c0c */ /* 0x000fd0000bf05270 */
[----:B0123--:R-:W0:-:S00]  /*f110*/  USETMAXREG.DEALLOC.CTAPOOL 0x28 ;  /* 0x00000028000079c8 */ /* 0x00fe0000080e0500 */
[----:B------:R-:W-:Y:S05]  /*f120*/  @P0 EXIT ;  /* 0x000000000000094d */ /* 0x000fea0003800000 */
[----:B0-----:R-:W-:Y:S01]  /*f130*/  LOP3.LUT P0, RZ, R0, 0xff, RZ, 0xc0, !PT ;  /* 0x000000ff00ff7812 */ /* 0x001fe2000780c0ff */
[----:B------:R-:W-:Y:S02]  /*f140*/  IMAD.MOV.U32 R0, RZ, RZ, 0x1 ;  /* 0x00000001ff007424 */ /* 0x000fe400078e00ff */
[----:B------:R-:W-:-:S10]  /*f150*/  IMAD.MOV.U32 R8, RZ, RZ, RZ ;  /* 0x000000ffff087224 */ /* 0x000fd400078e00ff */
[----:B------:R-:W-:Y:S05]  /*f160*/  @!P0 BRA `(.L_x_302) ;  /* 0x0000000c00988947 */ /* 0x000fea0003800000 */
[----:B------:R-:W0:Y:S01]  /*f170*/  S2UR UR5, SR_CgaCtaId ;  /* 0x00000000000579c3 */ /* 0x000e220000008800 */
[----:B------:R-:W-:Y:S01]  /*f180*/  UMOV UR7, 0x1 ;  /* 0x0000000100077882 */ /* 0x000fe20000000000 */
[----:B------:R-:W-:Y:S01]  /*f190*/  LOP3.LUT P0, RZ, R2, 0x1f, RZ, 0xc0, !PT ;  /* 0x0000001f02ff7812 */ /* 0x000fe2000780c0ff */
[----:B------:R-:W-:Y:S01]  /*f1a0*/  ULDC UR17, c[0x0][0x658] ;  /* 0x0001960000117ab9 */ /* 0x000fe20000000800 */
[----:B------:R-:W-:Y:S01]  /*f1b0*/  UMOV UR6, 0xffffffff ;  /* 0xffffffff00067882 */ /* 0x000fe20000000000 */
[----:B------:R-:W-:Y:S01]  /*f1c0*/  BSSY B0, `(.L_x_302) ;  /* 0x00000e0000007945 */ /* 0x000fe20003800000 */
[----:B------:R-:W-:Y:S01]  /*f1d0*/  USHF.L.U32 UR6, UR6, UR17, URZ ;  /* 0x0000001106067299 */ /* 0x000fe2000800063f */
[C---:B------:R-:W-:Y:S01]  /*f1e0*/  ISETP.NE.AND P3, PT, R3.reuse, RZ, PT ;  /* 0x000000ff0300720c */ /* 0x040fe20003f65270 */
[----:B------:R-:W-:Y:S01]  /*f1f0*/  IMAD.MOV.U32 R9, RZ, RZ, 0x1 ;  /* 0x00000001ff097424 */ /* 0x000fe200078e00ff */
[----:B------:R-:W-:Y:S01]  /*f200*/  ISETP.NE.OR P0, PT, R3, RZ, !P0 ;  /* 0x000000ff0300720c */ /* 0x000fe20004705670 */
[----:B------:R-:W-:Y:S01]  /*f210*/  IMAD.MOV.U32 R0, RZ, RZ, 0x1 ;  /* 0x00000001ff007424 */ /* 0x000fe200078e00ff */
[----:B------:R-:W-:Y:S01]  /*f220*/  ULDC UR16, c[0x0][0x600] ;  /* 0x0001800000107ab9 */ /* 0x000fe20000000800 */
[----:B------:R-:W-:Y:S01]  /*f230*/  IMAD.MOV.U32 R8, RZ, RZ, RZ ;  /* 0x000000ffff087224 */ /* 0x000fe200078e00ff */
[----:B------:R-:W-:Y:S01]  /*f240*/  UMOV UR24, 0x5 ;  /* 0x0000000500187882 */ /* 0x000fe20000000000 */
[----:B------:R-:W-:-:S02]  /*f250*/  UIADD3 UR35, UR14, 0x1, URZ ;  /* 0x000000010e237890 */ /* 0x000fc4000fffe03f */
[----:B------:R-:W-:Y:S02]  /*f260*/  ULOP3.LUT UR34, UR13, 0x2, URZ, 0xfc, !UPT ;  /* 0x000000020d227892 */ /* 0x000fe4000f8efc3f */
[----:B------:R-:W-:Y:S02]  /*f270*/  UIADD3 UR16, UR16, -0x1, URZ ;  /* 0xffffffff10107890 */ /* 0x000fe4000fffe03f */
[----:B------:R-:W-:Y:S02]  /*f280*/  USHF.L.U32 UR17, UR7, UR17, URZ ;  /* 0x0000001107117299 */ /* 0x000fe4000800063f */
[----:B------:R-:W-:Y:S02]  /*f290*/  ULOP3.LUT UR22, URZ, UR6, URZ, 0x33, !UPT ;  /* 0x000000063f167292 */ /* 0x000fe4000f8e333f */
[----:B0-----:R-:W-:Y:S02]  /*f2a0*/  ULOP3.LUT UR4, UR5, 0x1, URZ, 0xc0, !UPT ;  /* 0x0000000105047892 */ /* 0x001fe4000f8ec03f */
[----:B------:R-:W-:-:S02]  /*f2b0*/  USHF.R.U32.HI UR29, URZ, 0x1, UR5 ;  /* 0x000000013f1d7899 */ /* 0x000fc40008011605 */
[----:B------:R-:W-:Y:S02]  /*f2c0*/  USHF.L.U32 UR18, UR5, 0x7, URZ ;  /* 0x0000000705127899 */ /* 0x000fe4000800063f */
[----:B------:R-:W-:Y:S02]  /*f2d0*/  USHF.L.U32 UR19, UR5, 0xd, URZ ;  /* 0x0000000d05137899 */ /* 0x000fe4000800063f */
[----:B------:R-:W-:Y:S02]  /*f2e0*/  ULOP3.LUT UR5, UR5, 0xfffffffe, URZ, 0xc0, !UPT ;  /* 0xfffffffe05057892 */ /* 0x000fe4000f8ec03f */
[----:B------:R-:W-:Y:S02]  /*f2f0*/  UISETP.GT.U32.AND UP0, UPT, UR4, 0xffff, UPT ;  /* 0x0000ffff0400788c */ /* 0x000fe4000bf04070 */
[----:B------:R-:W-:Y:S02]  /*f300*/  USHF.L.U32 UR23, UR7, UR5, URZ ;  /* 0x0000000507177299 */ /* 0x000fe4000800063f */
[----:B------:R-:W-:-:S02]  /*f310*/  ULOP3.LUT UR5, UR5, 0x1, URZ, 0xfc, !UPT ;  /* 0x0000000105057892 */ /* 0x000fc4000f8efc3f */
[----:B------:R-:W-:Y:S02]  /*f320*/  USEL UR4, UR4, 0xffff, !UP0 ;  /* 0x0000ffff04047887 */ /* 0x000fe4000c000000 */
[----:B------:R-:W-:Y:S02]  /*f330*/  USHF.L.U32 UR5, UR7, UR5, URZ ;  /* 0x0000000507057299 */ /* 0x000fe4000800063f */
[----:B------:R-:W-:Y:S02]  /*f340*/  ULOP3.LUT UR4, UR4, 0xffff, URZ, 0xc0, !UPT ;  /* 0x0000ffff04047892 */ /* 0x000fe4000f8ec03f */
[----:B------:R-:W-:Y:S02]  /*f350*/  ULOP3.LUT UR18, UR18, 0x80, URZ, 0xc0, !UPT ;  /* 0x0000008012127892 */ /* 0x000fe4000f8ec03f */
[----:B------:R-:W-:Y:S02]  /*f360*/  ULOP3.LUT UR19, UR19, 0x2000, URZ, 0xc0, !UPT ;  /* 0x0000200013137892 */ /* 0x000fe4000f8ec03f */
[----:B------:R-:W-:-:S02]  /*f370*/  ULOP3.LUT UR23, UR23, UR5, URZ, 0xfc, !UPT ;  /* 0x0000000517177292 */ /* 0x000fc4000f8efc3f */
[----:B------:R-:W-:Y:S01]  /*f380*/  USHF.L.U32 UR24, UR24, UR4, URZ ;  /* 0x0000000418187299 */ /* 0x000fe2000800063f */
[----:B------:R-:W-:-:S11]  /*f390*/  ULDC.64 UR30, c[0x0][0x198] ;  /* 0x00006600001e7ab9 */ /* 0x000fd60000000a00 */
.L_x_314:
[----:B------:R-:W-:-:S03]  /*f3a0*/  UMOV UR4, 0xffffffff ;  /* 0xffffffff00047882 */ /* 0x000fc60000000000 */
[----:B01----:R-:W-:Y:S05]  /*f3b0*/  BRA.DIV UR4, `(.L_x_303) ;  /* 0x00000012040c7947 */ /* 0x003fea000b800000 */
[----:B------:R-:W-:-:S13]  /*f3c0*/  ELECT P1, URZ, PT ;  /* 0x00000000003f782f */ /* 0x000fda0003820000 */
.L_x_326:
[----:B------:R-:W0:Y:S01]  /*f3d0*/  LDC R2, c[0x0][0x28c] ;  /* 0x0000a300ff027b82 */ /* 0x000e220000000800 */
[----:B------:R-:W-:Y:S01]  /*f3e0*/  BSSY B1, `(.L_x_304) ;  /* 0x0000040000017945 */ /* 0x000fe20003800000 */
[----:B0-----:R-:W-:-:S13]  /*f3f0*/  ISETP.LT.OR P1, PT, R2, 0x1, !P1 ;  /* 0x000000010200780c */ /* 0x001fda0004f21670 */
[----:B------:R-:W-:Y:S05]  /*f400*/  @P1 BRA `(.L_x_305) ;  /* 0x0000000000f41947 */ /* 0x000fea0003800000 */
[----:B------:R-:W2:Y:S04]  /*f410*/  LDL.LU R4, [R1+0x90] ;  /* 0x0000900001047983 */ /* 0x000ea80000300800 */
[----:B------:R-:W3:Y:S01]  /*f420*/  LDL.LU R3, [R1+0x8c] ;  /* 0x00008c0001037983 */ /* 0x000ee20000300800 */
[----:B------:R-:W-:Y:S02]  /*f430*/  IMAD.MOV.U32 R12, RZ, RZ, RZ ;  /* 0x000000ffff0c7224 */ /* 0x000fe400078e00ff */
[----:B------:R-:W-:Y:S02]  /*f440*/  IMAD.U32 R13, RZ, RZ, UR35 ;  /* 0x00000023ff0d7e24 */ /* 0x000fe4000f8e00ff */
[----:B------:R-:W-:Y:S01]  /*f450*/  IMAD.MOV.U32 R2, RZ, RZ, R0 ;  /* 0x000000ffff027224 */ /* 0x000fe200078e0000 */
[----:B--2---:R-:W-:-:S02]  /*f460*/  LEA R6, R4, UR18, 0x8 ;  /* 0x0000001204067c11 */ /* 0x004fc4000f8e40ff */
[----:B---3--:R-:W-:Y:S01]  /*f470*/  LEA R4, R3, UR29, 0x1 ;  /* 0x0000001d03047c11 */ /* 0x008fe2000f8e08ff */
[----:B------:R-:W-:-:S04]  /*f480*/  IMAD.MOV.U32 R3, RZ, RZ, R8 ;  /* 0x000000ffff037224 */ /* 0x000fc800078e0008 */
[----:B------:R-:W-:-:S07]  /*f490*/  IMAD.SHL.U32 R7, R4, 0x20, RZ ;  /* 0x0000002004077824 */ /* 0x000fce00078e00ff */
.L_x_309:
[----:B------:R-:W0:Y:S01]  /*f4a0*/  S2R R5, SR_CgaCtaId ;  /* 0x0000000000057919 */ /* 0x000e220000008800 */
[----:B------:R-:W-:-:S04]  /*f4b0*/  MOV R4, 0x400 ;  /* 0x0000040000047802 */ /* 0x000fc80000000f00 */
[----:B0-----:R-:W-:Y:S02]  /*f4c0*/  LEA R10, R5, R4, 0x18 ;  /* 0x00000004050a7211 */ /* 0x001fe400078ec0ff */
[----:B------:R-:W-:Y:S01]  /*f4d0*/  SHF.L.U32 R4, R2, 0x1f, RZ ;  /* 0x0000001f02047819 */ /* 0x000fe200000006ff */
[----:B------:R-:W0:Y:S02]  /*f4e0*/  @!P3 LDC R5, c[0x0][0x500] ;  /* 0x00014000ff05bb82 */ /* 0x000e240000000800 */
[----:B------:R-:W-:-:S04]  /*f4f0*/  IMAD R11, R3, 0x8, R10 ;  /* 0x00000008030b7824 */ /* 0x000fc800078e020a */
[----:B------:R-:W1:Y:S02]  /*f500*/  SYNCS.PHASECHK.TRANS64.TRYWAIT P1, [R11+URZ+0x18], R4 ;  /* 0x000018040b0075a7 */ /* 0x000e64000802017f */
[----:B-1----:R-:W-:Y:S05]  /*f510*/  @!P1 BRA `(.L_x_306) ;  /* 0x0000000c00d49947 */ /* 0x002fea0003800000 */
.L_x_327:
[----:B------:R-:W-:Y:S01]  /*f520*/  UPRMT UR4, UR34, 0x9910, URZ ;  /* 0x0000991022047896 */ /* 0x000fe2000800003f */
[----:B0-----:R0:W-:Y:S03]  /*f530*/  @!P3 SYNCS.ARRIVE.TRANS64 RZ, [R11+URZ], R5 ;  /* 0x000000050bffb9a7 */ /* 0x0011e6000800003f */
[----:B------:R-:W-:-:S06]  /*f540*/  UISETP.NE.AND UP0, UPT, UR4, 0x2, UPT ;  /* 0x000000020400788c */ /* 0x000fcc000bf05270 */
[----:B------:R-:W-:-:S13]  /*f550*/  PLOP3.LUT P1, PT, PT, PT, UP0, 0x80, 0x0 ;  /* 0x000000000000781c */ /* 0x000fda0003f2f008 */
[----:B0-----:R-:W-:Y:S05]  /*f560*/  @P1 BRA `(.L_x_307) ;  /* 0x0000000000041947 */ /* 0x001fea0003800000 */
[----:B------:R-:W-:Y:S01]  /*f570*/  BPT.TRAP 0x1 ;  /* 0x000000040000795c */ /* 0x000fe20000300000 */
.L_x_307:
[----:B------:R-:W-:Y:S05]  /*f580*/  @P0 BRA `(.L_x_308) ;  /* 0x0000000000040947 */ /* 0x000fea0003800000 */
[----:B------:R-:W-:Y:S01]  /*f590*/  BPT.TRAP 0x1 ;  /* 0x000000040000795c */ /* 0x000fe20000300000 */
.L_x_308:
[----:B------:R-:W2:Y:S01]  /*f5a0*/  LDL R5, [R1+0x7c] ;  /* 0x00007c0001057983 */ /* 0x000ea20000100800 */
[----:B-1----:R-:W-:Y:S01]  /*f5b0*/  LEA R4, R3, UR29, 0x1 ;  /* 0x0000001d03047c11 */ /* 0x002fe2000f8e08ff */
[----:B------:R-:W-:Y:S01]  /*f5c0*/  VIADD R13, R13, 0xffffffff ;  /* 0xffffffff0d0d7836 */ /* 0x000fe20000000000 */
[----:B------:R-:W-:Y:S01]  /*f5d0*/  R2UR UR8, R3 ;  /* 0x00000000030872ca */ /* 0x000fe200000e0000 */
[----:B------:R-:W-:Y:S01]  /*f5e0*/  UIADD3 UR4, UP0, UR30, 0xf0, URZ ;  /* 0x000000f01e047890 */ /* 0x000fe2000ff1e03f */
[----:B------:R-:W-:Y:S01]  /*f5f0*/  R2UR UR27, R10 ;  /* 0x000000000a1b72ca */ /* 0x000fe200000e0000 */
[----:B------:R-:W-:Y:S01]  /*f600*/  IMAD.U32 R4, R4, 0x800, R10 ;  /* 0x0000080004047824 */ /* 0x000fe200078e000a */
[----:B------:R-:W-:Y:S01]  /*f610*/  R2UR UR9, R11 ;  /* 0x000000000b0972ca */ /* 0x000fe200000e0000 */
[----:B------:R-:W-:Y:S01]  /*f620*/  UIADD3 UR32, UP1, UR30, 0x1f0, URZ ;  /* 0x000001f01e207890 */ /* 0x000fe2000ff3e03f */
[----:B------:R-:W-:Y:S01]  /*f630*/  R2UR UR11, R7 ;  /* 0x00000000070b72ca */ /* 0x000fe200000e0000 */
[----:B------:R-:W-:Y:S01]  /*f640*/  UPRMT UR25, URZ, 0x5410, UR24 ;  /* 0x000054103f197896 */ /* 0x000fe20008000018 */
[----:B------:R-:W-:Y:S01]  /*f650*/  R2UR UR5, R4 ;  /* 0x00000000040572ca */ /* 0x000fe200000e0000 */
[----:B------:R-:W-:Y:S01]  /*f660*/  VIADD R3, R3, 0x1 ;  /* 0x0000000103037836 */ /* 0x000fe20000000000 */
[----:B------:R-:W-:Y:S01]  /*f670*/  R2UR UR10, R12 ;  /* 0x000000000c0a72ca */ /* 0x000fe200000e0000 */
[----:B------:R-:W-:Y:S01]  /*f680*/  UPRMT UR36, URZ, 0x5410, UR23 ;  /* 0x000054103f247896 */ /* 0x000fe20008000017 */
[----:B------:R-:W-:Y:S01]  /*f690*/  R2UR UR28, R6 ;  /* 0x00000000061c72ca */ /* 0x000fe200000e0000 */
[----:B------:R-:W-:Y:S01]  /*f6a0*/  ULEA UR8, UR8, UR19, 0xe ;  /* 0x0000001308087291 */ /* 0x000fe2000f8e703f */
[----:B------:R-:W-:Y:S01]  /*f6b0*/  ISETP.GT.AND P4, PT, R13, 0x1, PT ;  /* 0x000000010d00780c */ /* 0x000fe20003f84270 */
[----:B------:R-:W-:Y:S01]  /*f6c0*/  UIADD3.X UR33, URZ, UR31, URZ, UP1, !UPT ;  /* 0x0000001f3f217290 */ /* 0x000fe20008ffe43f */
[C---:B------:R-:W-:Y:S01]  /*f6d0*/  ISETP.NE.AND P1, PT, R3.reuse, 0x3, PT ;  /* 0x000000030300780c */ /* 0x040fe20003f25270 */
[----:B------:R-:W-:Y:S01]  /*f6e0*/  UIADD3 UR27, UR27, 0x3100, UR8 ;  /* 0x000031001b1b7890 */ /* 0x000fe2000fffe008 */
[----:B------:R-:W-:Y:S01]  /*f6f0*/  VIADD R12, R12, 0x40 ;  /* 0x000000400c0c7836 */ /* 0x000fe20000000000 */
[----:B------:R-:W-:Y:S01]  /*f700*/  UMOV UR6, 0x0 ;  /* 0x0000000000067882 */ /* 0x000fe20000000000 */
[----:B------:R-:W-:Y:S01]  /*f710*/  UMOV UR7, 0x10000000 ;  /* 0x1000000000077882 */ /* 0x000fe20000000000 */
[----:B------:R-:W-:Y:S01]  /*f720*/  UIADD3 UR26, UR5, 0x100, URZ ;  /* 0x00000100051a7890 */ /* 0x000fe2000fffe03f */
[----:B------:R-:W-:Y:S01]  /*f730*/  SEL R3, R3, RZ, P1 ;  /* 0x000000ff03037207 */ /* 0x000fe20000800000 */
[----:B------:R-:W-:-:S05]  /*f740*/  UIADD3.X UR5, URZ, UR31, URZ, UP0, !UPT ;  /* 0x0000001f3f057290 */ /* 0x000fca00087fe43f */
[----:B------:R-:W-:Y:S01]  /*f750*/  UMOV UR8, UR26 ;  /* 0x0000001a00087c82 */ /* 0x000fe20008000000 */
[----:B--2---:R-:W-:Y:S02]  /*f760*/  R2UR UR12, R5 ;  /* 0x00000000050c72ca */ /* 0x004fe400000e0000 */
[----:B------:R-:W-:-:S04]  /*f770*/  SEL R5, RZ, 0x1, P1 ;  /* 0x00000001ff057807 */ /* 0x000fc80000800000 */
[----:B------:R-:W-:-:S07]  /*f780*/  LOP3.LUT R2, R2, R5, RZ, 0x3c, !PT ;  /* 0x0000000502027212 */ /* 0x000fce00078e3cff */
[----:B------:R0:W-:Y:S02]  /*f790*/  UTMALDG.3D.MULTICAST [UR8], [UR4], UR25, desc[UR6] ;  /* 0x00000608040073b4 */ /* 0x0001e40008011819 */
[----:B0-----:R-:W-:Y:S01]  /*f7a0*/  UMOV UR8, UR27 ;  /* 0x0000001b00087c82 */ /* 0x001fe20008000000 */
[----:B------:R-:W-:Y:S02]  /*f7b0*/  UMOV UR11, UR28 ;  /* 0x0000001c000b7c82 */ /* 0x000fe40008000000 */
[----:B------:R0:W-:Y:S02]  /*f7c0*/  UTMALDG.3D.MULTICAST [UR8], [UR32], UR36, desc[UR6] ;  /* 0x00000608200073b4 */ /* 0x0001e40008011824 */
[----:B0-----:R-:W-:Y:S05]  /*f7d0*/  @P4 BRA `(.L_x_309) ;  /* 0xfffffffc00304947 */ /* 0x001fea000383ffff */
.L_x_305:
[----:B------:R-:W-:Y:S05]  /*f7e0*/  BSYNC B1 ;  /* 0x0000000000017941 */ /* 0x000fea0003800000 */
.L_x_304:
[----:B------:R-:W2:Y:S01]  /*f7f0*/  LDL.LU R15, [R1+0x84] ;  /* 0x00008400010f7983 */ /* 0x000ea20000300800 */
[----:B------:R-:W-:Y:S01]  /*f800*/  LOP3.LUT P5, RZ, R9, 0xff, RZ, 0xc0, !PT ;  /* 0x000000ff09ff7812 */ /* 0x000fe200078ac0ff */
[----:B------:R-:W-:Y:S01]  /*f810*/  VIADD R8, R8, UR14 ;  /* 0x0000000e08087c36 */ /* 0x000fe20008000000 */
[----:B------:R-:W-:Y:S01]  /*f820*/  UISETP.GE.U32.AND UP0, UPT, UR14, 0x3, UPT ;  /* 0x000000030e00788c */ /* 0x000fe2000bf06070 */
[----:B------:R-:W3:Y:S01]  /*f830*/  LDL.LU R14, [R1+0x88] ;  /* 0x00008800010e7983 */ /* 0x000ee20000300800 */
[----:B------:R-:W-:Y:S01]  /*f840*/  IMAD.U32 R5, RZ, RZ, UR14 ;  /* 0x0000000eff057e24 */ /* 0x000fe2000f8e00ff */
[----:B------:R-:W-:Y:S01]  /*f850*/  ULDC.64 UR4, c[0x0][0x650] ;  /* 0x0001940000047ab9 */ /* 0x000fe20000000a00 */
[----:B------:R-:W-:Y:S01]  /*f860*/  ISETP.GT.U32.AND P1, PT, R8, 0x2, PT ;  /* 0x000000020800780c */ /* 0x000fe20003f24070 */
[----:B------:R-:W-:Y:S01]  /*f870*/  BSSY B1, `(.L_x_310) ;  /* 0x0000072000017945 */ /* 0x000fe20003800000 */
[----:B------:R-:W-:Y:S02]  /*f880*/  PLOP3.LUT P4, PT, PT, PT, UP0, 0x80, 0x0 ;  /* 0x000000000000781c */ /* 0x000fe40003f8f008 */
[----:B------:R-:W-:-:S02]  /*f890*/  ISETP.LT.U32.AND P1, PT, R5, 0x3, P1 ;  /* 0x000000030500780c */ /* 0x000fc40000f21070 */
[----:B------:R-:W-:Y:S01]  /*f8a0*/  PRMT R9, RZ, 0x7610, R9 ;  /* 0x00007610ff097816 */ /* 0x000fe20000000009 */
[----:B------:R-:W0:Y:S01]  /*f8b0*/  @P5 S2R R3, SR_CgaCtaId ;  /* 0x0000000000035919 */ /* 0x000e220000008800 */
[----:B------:R-:W-:-:S04]  /*f8c0*/  @P5 MOV R2, 0x400 ;  /* 0x0000040000025802 */ /* 0x000fc80000000f00 */
[----:B0-----:R-:W-:Y:S01]  /*f8d0*/  @P5 LEA R4, R3, R2, 0x18 ;  /* 0x0000000203045211 */ /* 0x001fe200078ec0ff */
[----:B------:R-:W-:-:S03]  /*f8e0*/  IMAD.WIDE.U32 R2, R8, -0x55555555, RZ ;  /* 0xaaaaaaab08027825 */ /* 0x000fc600078e00ff */
[----:B------:R0:W-:Y:S02]  /*f8f0*/  @P5 SYNCS.ARRIVE.TRANS64.A1T0 RZ, [R4+URZ+0x68], RZ ;  /* 0x000068ff04ff59a7 */ /* 0x0001e4000810003f */
[----:B------:R-:W-:Y:S02]  /*f900*/  SHF.R.U32.HI R5, RZ, 0x1, R3 ;  /* 0x00000001ff057819 */ /* 0x000fe40000011603 */
[----:B------:R-:W-:Y:S02]  /*f910*/  SEL R3, RZ, 0x1, !P1 ;  /* 0x00000001ff037807 */ /* 0x000fe40004800000 */
[----:B------:R-:W-:Y:S01]  /*f920*/  PRMT R2, RZ, 0x7610, R2 ;  /* 0x00007610ff027816 */ /* 0x000fe20000000002 */
[----:B------:R-:W-:Y:S01]  /*f930*/  IMAD R8, R5, -0x3, R8 ;  /* 0xfffffffd05087824 */ /* 0x000fe200078e0208 */
[----:B------:R-:W-:Y:S01]  /*f940*/  LOP3.LUT R0, R0, R3, RZ, 0x3c, !PT ;  /* 0x0000000300007212 */ /* 0x000fe200078e3cff */
[----:B0-----:R-:W-:Y:S02]  /*f950*/  IMAD.MOV.U32 R4, RZ, RZ, -0x1 ;  /* 0xffffffffff047424 */ /* 0x001fe400078e00ff */
[----:B------:R-:W-:Y:S01]  /*f960*/  IMAD.MOV.U32 R3, RZ, RZ, -0x1 ;  /* 0xffffffffff037424 */ /* 0x000fe200078e00ff */
[----:B------:R-:W-:Y:S01]  /*f970*/  @P4 LOP3.LUT R0, R0, 0x1, R5, 0x78, !PT ;  /* 0x0000000100004812 */ /* 0x000fe200078e7805 */
[----:B------:R-:W-:Y:S01]  /*f980*/  IMAD.MOV.U32 R5, RZ, RZ, -0x1 ;  /* 0xffffffffff057424 */ /* 0x000fe200078e00ff */
[----:B---3--:R-:W-:-:S04]  /*f990*/  IADD3 R14, P5, R14, UR20, RZ ;  /* 0x000000140e0e7c10 */ /* 0x008fc8000ffbe0ff */
[----:B--2---:R-:W-:Y:S01]  /*f9a0*/  IADD3.X R15, R15, UR15, RZ, P5, !PT ;  /* 0x0000000f0f0f7c10 */ /* 0x004fe2000affe4ff */
[----:B------:R0:W-:Y:S01]  /*f9b0*/  STL [R1+0x88], R14 ;  /* 0x0000880e01007387 */ /* 0x0001e20000100800 */
[----:B------:R-:W-:-:S03]  /*f9c0*/  ISETP.GE.U32.AND P1, PT, R14, UR4, PT ;  /* 0x000000040e007c0c */ /* 0x000fc6000bf26070 */
[----:B------:R0:W-:Y:S01]  /*f9d0*/  STL [R1+0x84], R15 ;  /* 0x0000840f01007387 */ /* 0x0001e20000100800 */
[----:B------:R-:W-:-:S03]  /*f9e0*/  ISETP.GE.U32.AND.EX P1, PT, R15, UR5, PT, P1 ;  /* 0x000000050f007c0c */ /* 0x000fc6000bf26110 */
[----:B------:R0:W-:Y:S04]  /*f9f0*/  STL [R1+0x8c], R5 ;  /* 0x00008c0501007387 */ /* 0x0001e80000100800 */
[----:B------:R0:W-:Y:S04]  /*fa00*/  STL [R1+0x90], R4 ;  /* 0x0000900401007387 */ /* 0x0001e80000100800 */
[----:B------:R0:W-:Y:S02]  /*fa10*/  STL [R1+0x7c], R3 ;  /* 0x00007c0301007387 */ /* 0x0001e40000100800 */
[----:B------:R-:W-:Y:S05]  /*fa20*/  @P1 BRA `(.L_x_311) ;  /* 0x0000000400581947 */ /* 0x000fea0003800000 */
[----:B------:R-:W-:Y:S01]  /*fa30*/  ULDC.64 UR4, c[0x0][0x628] ;  /* 0x00018a0000047ab9 */ /* 0x000fe20000000a00 */
[----:B------:R-:W1:Y:S01]  /*fa40*/  S2R R12, SR_CTAID.X ;  /* 0x00000000000c7919 */ /* 0x000e620000002500 */
[----:B------:R-:W-:Y:S01]  /*fa50*/  ISETP.NE.U32.AND P1, PT, RZ, UR4, PT ;  /* 0x00000004ff007c0c */ /* 0x000fe2000bf25070 */
[----:B------:R-:W-:Y:S01]  /*fa60*/  ULDC UR7, c[0x0][0x630] ;  /* 0x00018c0000077ab9 */ /* 0x000fe20000000800 */
[----:B------:R-:W-:Y:S01]  /*fa70*/  IMAD.MOV.U32 R2, RZ, RZ, R14 ;  /* 0x000000ffff027224 */ /* 0x000fe200078e000e */
[----:B------:R-:W2:Y:S01]  /*fa80*/  S2R R10, SR_CTAID.Y ;  /* 0x00000000000a7919 */ /* 0x000ea20000002600 */
[----:B------:R-:W-:Y:S01]  /*fa90*/  ISETP.NE.AND.EX P1, PT, RZ, UR5, PT, P1 ;  /* 0x00000005ff007c0c */ /* 0x000fe2000bf25310 */
[----:B0-----:R-:W-:-:S12]  /*faa0*/  IMAD.MOV.U32 R3, RZ, RZ, R15 ;  /* 0x000000ffff037224 */ /* 0x001fd800078e000f */
[----:B------:R-:W-:Y:S05]  /*fab0*/  @!P1 BRA `(.L_x_312) ;  /* 0x0000000000289947 */ /* 0x000fea0003800000 */
[----:B------:R-:W-:Y:S02]  /*fac0*/  ULDC UR6, c[0x0][0x634] ;  /* 0x00018d0000067ab9 */ /* 0x000fe40000000800 */
[----:B------:R-:W-:-:S05]  /*fad0*/  IADD3 R7, P1, R14, UR6, RZ ;  /* 0x000000060e077c10 */ /* 0x000fca000ff3e0ff */
[----:B------:R-:W-:-:S04]  /*fae0*/  IMAD.X R11, RZ, RZ, R15, P1 ;  /* 0x000000ffff0b7224 */ /* 0x000fc800008e060f */
[----:B------:R-:W-:-:S04]  /*faf0*/  IMAD.WIDE.U32 R4, R11, UR4, RZ ;  /* 0x000000040b047c25 */ /* 0x000fc8000f8e00ff */
[----:B------:R-:W-:-:S04]  /*fb00*/  IMAD.WIDE.U32 R4, P1, R7, UR5, R4 ;  /* 0x0000000507047c25 */ /* 0x000fc8000f820004 */
[----:B------:R-:W-:-:S04]  /*fb10*/  IMAD.WIDE.U32 R6, R7, UR4, RZ ;  /* 0x0000000407067c25 */ /* 0x000fc8000f8e00ff */
[----:B------:R-:W-:Y:S01]  /*fb20*/  IMAD.X R3, RZ, RZ, RZ, P1 ;  /* 0x000000ffff037224 */ /* 0x000fe200008e06ff */
[----:B------:R-:W-:Y:S01]  /*fb30*/  IADD3 RZ, P1, R7, R4, RZ ;  /* 0x0000000407ff7210 */ /* 0x000fe20007f3e0ff */
[----:B------:R-:W-:-:S04]  /*fb40*/  IMAD.MOV.U32 R2, RZ, RZ, R5 ;  /* 0x000000ffff027224 */ /* 0x000fc800078e0005 */
[----:B------:R-:W-:-:S08]  /*fb50*/  IMAD.WIDE.U32.X R2, R11, UR5, R2, P1 ;  /* 0x000000050b027c25 */ /* 0x000fd000088e0402 */
.L_x_312:
[--C-:B------:R-:W-:Y:S01]  /*fb60*/  SHF.R.U64 R11, R2, UR7, R3.reuse ;  /* 0x00000007020b7c19 */ /* 0x100fe20008001203 */
[----:B------:R-:W-:Y:S01]  /*fb70*/  ULDC.64 UR4, c[0x0][0x620] ;  /* 0x0001880000047ab9 */ /* 0x000fe20000000a00 */
[----:B------:R-:W-:Y:S01]  /*fb80*/  SHF.R.U32.HI R2, RZ, UR7, R3 ;  /* 0x00000007ff027c19 */ /* 0x000fe20008011603 */
[----:B------:R-:W-:Y:S01]  /*fb90*/  IMAD.MOV.U32 R3, RZ, RZ, R15 ;  /* 0x000000ffff037224 */ /* 0x000fe200078e000f */
[----:B------:R-:W-:Y:S01]  /*fba0*/  IADD3 R5, P1, RZ, -R11, RZ ;  /* 0x8000000bff057210 */ /* 0x000fe20007f3e0ff */
[----:B------:R-:W0:Y:S01]  /*fbb0*/  LDC R7, c[0x0][0x144] ;  /* 0x00005100ff077b82 */ /* 0x000e220000000800 */
[----:B-1----:R-:W-:Y:S01]  /*fbc0*/  I2FP.F32.U32 R6, R12 ;  /* 0x0000000c00067245 */ /* 0x002fe20000201000 */
[----:B------:R-:W-:Y:S01]  /*fbd0*/  ULDC.64 UR8, c[0x0][0x640] ;  /* 0x0001900000087ab9 */ /* 0x000fe20000000a00 */
[----:B------:R-:W-:Y:S01]  /*fbe0*/  ULDC UR6, c[0x0][0x608] ;  /* 0x0001820000067ab9 */ /* 0x000fe20000000800 */
[----:B------:R-:W-:Y:S01]  /*fbf0*/  IMAD.X R2, RZ, RZ, ~R2, P1 ;  /* 0x000000ffff027224 */ /* 0x000fe200008e0e02 */
[----:B------:R-:W-:-:S03]  /*fc00*/  ISETP.NE.U32.AND P1, PT, RZ, UR8, PT ;  /* 0x00000008ff007c0c */ /* 0x000fc6000bf25070 */
[----:B------:R-:W-:Y:S01]  /*fc10*/  IMAD R4, R2, UR4, RZ ;  /* 0x0000000402047c24 */ /* 0x000fe2000f8e02ff */
[----:B------:R-:W1:Y:S01]  /*fc20*/  LDC R15, c[0x0][0x148] ;  /* 0x00005200ff0f7b82 */ /* 0x000e620000000800 */
[----:B------:R-:W-:Y:S01]  /*fc30*/  IMAD.MOV.U32 R2, RZ, RZ, R14 ;  /* 0x000000ffff027224 */ /* 0x000fe200078e000e */
[----:B------:R-:W-:-:S03]  /*fc40*/  ISETP.NE.AND.EX P1, PT, RZ, UR9, PT, P1 ;  /* 0x00000009ff007c0c */ /* 0x000fc6000bf25310 */
[----:B------:R-:W-:Y:S01]  /*fc50*/  IMAD.WIDE.U32 R2, R5, UR4, R2 ;  /* 0x0000000405027c25 */ /* 0x000fe2000f8e0002 */
[----:B------:R-:W-:-:S03]  /*fc60*/  ULDC UR4, c[0x0][0x150] ;  /* 0x0000540000047ab9 */ /* 0x000fc60000000800 */
[----:B------:R-:W-:Y:S01]  /*fc70*/  FMUL R6, R6, UR4 ;  /* 0x0000000406067c20 */ /* 0x000fe20008400000 */
[----:B------:R-:W-:Y:S01]  /*fc80*/  IMAD R5, R5, UR5, R4 ;  /* 0x0000000505057c24 */ /* 0x000fe2000f8e0204 */
[----:B------:R-:W-:Y:S01]  /*fc90*/  ULDC UR4, c[0x0][0x618] ;  /* 0x0001860000047ab9 */ /* 0x000fe20000000800 */
[----:B------:R-:W-:Y:S02]  /*fca0*/  ULDC UR5, c[0x0][0x154] ;  /* 0x0000550000057ab9 */ /* 0x000fe40000000800 */
[----:B------:R-:W-:Y:S01]  /*fcb0*/  IMAD.IADD R3, R3, 0x1, R5 ;  /* 0x0000000103037824 */ /* 0x000fe200078e0205 */
[----:B------:R-:W3:Y:S04]  /*fcc0*/  F2I.U32.TRUNC.NTZ R6, R6 ;  /* 0x0000000600067305 */ /* 0x000ee8000020f000 */
[----:B------:R-:W-:-:S02]  /*fcd0*/  SHF.R.U64 R13, R2, UR4, R3 ;  /* 0x00000004020d7c19 */ /* 0x000fc40008001203 */
[----:B--2---:R-:W-:-:S05]  /*fce0*/  I2FP.F32.U32 R2, R10 ;  /* 0x0000000a00027245 */ /* 0x004fca0000201000 */
[----:B------:R-:W-:Y:S01]  /*fcf0*/  FMUL R4, R2, UR5 ;  /* 0x0000000502047c20 */ /* 0x000fe20008400000 */
[----:B------:R-:W-:Y:S01]  /*fd00*/  SHF.R.U32.HI R2, RZ, UR4, R3 ;  /* 0x00000004ff027c19 */ /* 0x000fe20008011603 */
[----:B------:R-:W-:Y:S02]  /*fd10*/  ULDC UR4, c[0x0][0x658] ;  /* 0x0001960000047ab9 */ /* 0x000fe40000000800 */
[----:B------:R2:W4:Y:S01]  /*fd20*/  F2I.U32.TRUNC.NTZ R18, R4 ;  /* 0x0000000400127305 */ /* 0x000522000020f000 */
[----:B------:R-:W-:Y:S01]  /*fd30*/  SHF.R.U64 R16, R13, UR6, R2 ;  /* 0x000000060d107c19 */ /* 0x000fe20008001202 */
[----:B---3--:R-:W-:Y:S01]  /*fd40*/  IMAD.MOV R6, RZ, RZ, -R6 ;  /* 0x000000ffff067224 */ /* 0x008fe200078e0a06 */
[----:B------:R-:W-:-:S03]  /*fd50*/  SHF.R.U32.HI R3, RZ, UR6, R2 ;  /* 0x00000006ff037c19 */ /* 0x000fc60008011602 */
[----:B0-----:R-:W-:Y:S01]  /*fd60*/  IMAD R12, R7, R6, R12 ;  /* 0x00000006070c7224 */ /* 0x001fe200078e020c */
[--C-:B------:R-:W-:Y:S02]  /*fd70*/  SHF.R.U64 R14, R16, UR4, R3.reuse ;  /* 0x00000004100e7c19 */ /* 0x100fe40008001203 */
[----:B------:R-:W-:-:S03]  /*fd80*/  SHF.R.U32.HI R3, RZ, UR4, R3 ;  /* 0x00000004ff037c19 */ /* 0x000fc60008011603 */
[----:B------:R-:W-:Y:S01]  /*fd90*/  IMAD.MOV.U32 R2, RZ, RZ, R14 ;  /* 0x000000ffff027224 */ /* 0x000fe200078e000e */
[----:B--2-4-:R-:W-:Y:S06]  /*fda0*/  @!P1 BRA `(.L_x_313) ;  /* 0x0000000000289947 */ /* 0x014fec0003800000 */
        /* <DEDUP_REMOVED lines=10> */
.L_x_313:
[----:B------:R-:W-:Y:S01]  /*fe50*/  ULDC UR4, c[0x0][0x648] ;  /* 0x0001920000047ab9 */ /* 0x000fe20000000800 */
[----:B------:R-:W-:Y:S01]  /*fe60*/  IMAD.MOV R18, RZ, RZ, -R18 ;  /* 0x000000ffff127224 */ /* 0x000fe200078e0a12 */
[----:B------:R-:W-:Y:S01]  /*fe70*/  SHF.R.U64 R3, R2, UR4, R3 ;  /* 0x0000000402037c19 */ /* 0x000fe20008001203 */
[----:B------:R-:W-:Y:S01]  /*fe80*/  ULDC UR4, c[0x0][0x638] ;  /* 0x00018e0000047ab9 */ /* 0x000fe20000000800 */
[----:B------:R-:W-:Y:S01]  /*fe90*/  LOP3.LUT R2, R16, UR22, RZ, 0xc0, !PT ;  /* 0x0000001610027c12 */ /* 0x000fe2000f8ec0ff */
[----:B-1----:R-:W-:Y:S01]  /*fea0*/  @P2 IMAD R12, R15, R18, R10 ;  /* 0x000000120f0c2224 */ /* 0x002fe200078e020a */
[----:B------:R-:W-:Y:S01]  /*feb0*/  LOP3.LUT R13, R13, UR16, RZ, 0xc0, !PT ;  /* 0x000000100d0d7c12 */ /* 0x000fe2000f8ec0ff */
[----:B------:R-:W-:Y:S01]  /*fec0*/  IMAD.MOV R5, RZ, RZ, -R3 ;  /* 0x000000ffff057224 */ /* 0x000fe200078e0a03 */
[----:B------:R-:W-:Y:S01]  /*fed0*/  ULDC UR5, c[0x0][0x610] ;  /* 0x0001840000057ab9 */ /* 0x000fe20000000800 */
[----:B------:R-:W-:Y:S02]  /*fee0*/  IMAD R3, R3, UR17, R2 ;  /* 0x0000001103037c24 */ /* 0x000fe4000f8e0202 */
[----:B------:R-:W-:Y:S01]  /*fef0*/  IMAD R14, R5, UR4, R14 ;  /* 0x00000004050e7c24 */ /* 0x000fe2000f8e020e */
[----:B------:R-:W-:Y:S01]  /*ff00*/  ULDC UR4, c[0x0][0x600] ;  /* 0x0001800000047ab9 */ /* 0x000fe20000000800 */
[----:B------:R-:W-:-:S02]  /*ff10*/  IMAD R3, R3, UR5, R12 ;  /* 0x0000000503037c24 */ /* 0x000fc4000f8e020c */
[----:B------:R-:W-:Y:S02]  /*ff20*/  IMAD R14, R14, UR4, R13 ;  /* 0x000000040e0e7c24 */ /* 0x000fe4000f8e020d */
[----:B------:R-:W-:-:S03]  /*ff30*/  IMAD.MOV.U32 R2, RZ, RZ, 0x1 ;  /* 0x00000001ff027424 */ /* 0x000fc600078e00ff */
[----:B------:R-:W-:Y:S02]  /*ff40*/  SEL R4, R14, R3, !P2 ;  /* 0x000000030e047207 */ /* 0x000fe40005000000 */
[----:B------:R-:W-:-:S03]  /*ff50*/  SEL R3, R3, R14, !P2 ;  /* 0x0000000e03037207 */ /* 0x000fc60005000000 */
[----:B------:R1:W-:Y:S04]  /*ff60*/  STL [R1+0x90], R4 ;  /* 0x0000900401007387 */ /* 0x0003e80000100800 */
[----:B------:R1:W-:Y:S04]  /*ff70*/  STL [R1+0x7c], R11 ;  /* 0x00007c0b01007387 */ /* 0x0003e80000100800 */
[----:B------:R1:W-:Y:S02]  /*ff80*/  STL [R1+0x8c], R3 ;  /* 0x00008c0301007387 */ /* 0x0003e40000100800 */
.L_x_311:
[----:B------:R-:W-:Y:S05]  /*ff90*/  BSYNC B1 ;  /* 0x0000000000017941 */ /* 0x000fea0003800000 */
.L_x_310:
[----:B------:R-:W-:-:S13]  /*ffa0*/  LOP3.LUT P1, RZ, R2, 0xff, RZ, 0xc0, !PT ;  /* 0x000000ff02ff7812 */ /* 0x000fda000782c0ff */
[----:B------:R-:W-:Y:S05]  /*ffb0*/  @P1 BRA `(.L_x_314) ;  /* 0xfffffff000f81947 */ /* 0x000fea000383ffff */
[----:B------:R-:W-:Y:S05]  /*ffc0*/  BSYNC B0 ;  /* 0x0000000000007941 */ /* 0x000fea0003800000 */
.L_x_302:
[----:B------:R-:W-:-:S03]  /*ffd0*/  UMOV UR4, 0xffffffff ;  /* 0xffffffff00047882 */ /* 0x000fc60000000000 */
[----:B------:R-:W-:Y:S05]  /*ffe0*/  BRA.DIV UR4, `(.L_x_315) ;  /* 0x0000000604347947 */ /* 0x000fea000b800000 */
[----:B------:R-:W-:-:S13]  /*fff0*/  ELECT P0, URZ, PT ;  /* 0x00000000003f782f */ /* 0x000fda0003800000 */
.L_x_330:
[----:B------:R-:W-:Y:S04]  /*10000*/  BSSY B0, `(.L_x_316) ;  /* 0x0000023000007945 */ /* 0x000fe80003800000 */
[----:B------:R-:W-:Y:S05]  /*10010*/  @!P0 BRA `(.L_x_317) ;  /* 0x0000000000848947 */ /* 0x000fea0003800000 */
[----:B------:R-:W-:-:S04]  /*10020*/  ULOP3.LUT UR4, UR13, 0x2, URZ, 0xfc, !UPT ;  /* 0x000000020d047892 */ /* 0x000fc8000f8efc3f */
[----:B------:R-:W-:-:S06]  /*10030*/  UISETP.NE.AND UP0, UPT, UR4, 0x3, UPT ;  /* 0x000000030400788c */ /* 0x000fcc000bf05270 */
[----:B------:R-:W-:-:S13]  /*10040*/  PLOP3.LUT P0, PT, PT, PT, UP0, 0x80, 0x0 ;  /* 0x000000000000781c */ /* 0x000fda0003f0f008 */
[----:B------:R-:W-:Y:S05]  /*10050*/  @!P0 BRA `(.L_x_318) ;  /* 0x0000000000048947 */ /* 0x000fea0003800000 */
[----:B------:R-:W-:Y:S01]  /*10060*/  BPT.TRAP 0x1 ;  /* 0x000000040000795c */ /* 0x000fe20000300000 */
.L_x_318:
[----:B01----:R-:W0:Y:S01]  /*10070*/  S2R R3, SR_CgaCtaId ;  /* 0x0000000000037919 */ /* 0x003e220000008800 */
[----:B------:R-:W-:-:S04]  /*10080*/  MOV R2, 0x400 ;  /* 0x0000040000027802 */ /* 0x000fc80000000f00 */
[----:B0-----:R-:W-:Y:S02]  /*10090*/  LEA R3, R3, R2, 0x18 ;  /* 0x0000000203037211 */ /* 0x001fe400078ec0ff */
[----:B------:R-:W-:-:S03]  /*100a0*/  SHF.L.U32 R2, R0, 0x1f, RZ ;  /* 0x0000001f00027819 */ /* 0x000fc600000006ff */
[----:B------:R-:W-:-:S04]  /*100b0*/  VIADD R3, R3, 0x18 ;  /* 0x0000001803037836 */ /* 0x000fc80000000000 */
[C---:B------:R-:W-:Y:S02]  /*100c0*/  IMAD R7, R8.reuse, 0x8, R3 ;  /* 0x0000000808077824 */ /* 0x040fe400078e0203 */
[----:B------:R-:W-:Y:S02]  /*100d0*/  VIADD R8, R8, 0x1 ;  /* 0x0000000108087836 */ /* 0x000fe40000000000 */
[----:B------:R-:W0:Y:S03]  /*100e0*/  SYNCS.PHASECHK.TRANS64.TRYWAIT P0, [R7+URZ], R2 ;  /* 0x00000002070075a7 */ /* 0x000e26000800017f */
[----:B------:R-:W-:-:S04]  /*100f0*/  ISETP.NE.AND P1, PT, R8, 0x3, PT ;  /* 0x000000030800780c */ /* 0x000fc80003f25270 */
[----:B------:R-:W-:Y:S02]  /*10100*/  SEL R5, RZ, 0x1, P1 ;  /* 0x00000001ff057807 */ /* 0x000fe40000800000 */
[----:B------:R-:W-:Y:S02]  /*10110*/  SEL R8, R8, RZ, P1 ;  /* 0x000000ff08087207 */ /* 0x000fe40000800000 */
[----:B------:R-:W-:-:S03]  /*10120*/  LOP3.LUT R5, R0, R5, RZ, 0x3c, !PT ;  /* 0x0000000500057212 */ /* 0x000fc600078e3cff */
[----:B------:R-:W-:Y:S01]  /*10130*/  IMAD R9, R8, 0x8, R3 ;  /* 0x0000000808097824 */ /* 0x000fe200078e0203 */
[----:B------:R-:W-:Y:S01]  /*10140*/  SHF.L.U32 R4, R5, 0x1f, RZ ;  /* 0x0000001f05047819 */ /* 0x000fe200000006ff */
[----:B0-----:R-:W-:Y:S06]  /*10150*/  @!P0 BRA `(.L_x_319) ;  /* 0x0000000000fc8947 */ /* 0x001fec0003800000 */
.L_x_331:
[----:B------:R-:W1:Y:S01]  /*10160*/  SYNCS.PHASECHK.TRANS64.TRYWAIT P0, [R9+URZ], R4 ;  /* 0x00000004090075a7 */ /* 0x000e62000800017f */
[----:B------:R-:W-:-:S05]  /*10170*/  VIADD R0, R8, 0x1 ;  /* 0x0000000108007836 */ /* 0x000fca0000000000 */
[----:B------:R-:W-:-:S04]  /*10180*/  ISETP.NE.AND P1, PT, R0, 0x3, PT ;  /* 0x000000030000780c */ /* 0x000fc80003f25270 */
[----:B0-----:R-:W-:Y:S02]  /*10190*/  SEL R2, RZ, 0x1, P1 ;  /* 0x00000001ff027807 */ /* 0x001fe40000800000 */
[----:B------:R-:W-:Y:S02]  /*101a0*/  SEL R0, R0, RZ, P1 ;  /* 0x000000ff00007207 */ /* 0x000fe40000800000 */
[----:B------:R-:W-:Y:S01]  /*101b0*/  LOP3.LUT R2, R5, R2, RZ, 0x3c, !PT ;  /* 0x0000000205027212 */ /* 0x000fe200078e3cff */
[----:B-1----:R-:W-:Y:S06]  /*101c0*/  @!P0 BRA `(.L_x_320) ;  /* 0x0000000000f48947 */ /* 0x002fec0003800000 */
.L_x_332:
[----:B------:R-:W-:Y:S01]  /*101d0*/  IMAD R3, R0, 0x8, R3 ;  /* 0x0000000800037824 */ /* 0x000fe200078e0203 */
[----:B------:R-:W-:-:S07]  /*101e0*/  SHF.L.U32 R0, R2, 0x1f, RZ ;  /* 0x0000001f02007819 */ /* 0x000fce00000006ff */
.L_x_321:
[----:B-1----:R1:W2:Y:S02]  /*101f0*/  SYNCS.PHASECHK.TRANS64.TRYWAIT P0, [R3+URZ], R0 ;  /* 0x00000000030075a7 */ /* 0x0022a4000800017f */
[----:B--2---:R-:W-:Y:S05]  /*10200*/  @!P0 NANOSLEEP.SYNCS 0x989680 ;  /* 0x009896800000895d */ /* 0x004fea0003900000 */
[----:B------:R-:W2:Y:S02]  /*10210*/  @!P0 SYNCS.PHASECHK.TRANS64 P0, [R3+URZ], R0 ;  /* 0x00000000030085a7 */ /* 0x000ea4000800007f */
[----:B--2---:R-:W-:Y:S05]  /*10220*/  @!P0 BRA `(.L_x_321) ;  /* 0xfffffffc00f08947 */ /* 0x004fea000383ffff */
.L_x_317:
[----:B------:R-:W-:Y:S05]  /*10230*/  BSYNC B0 ;  /* 0x0000000000007941 */ /* 0x000fea0003800000 */
.L_x_316:
[----:B------:R-:W-:Y:S05]  /*10240*/  EXIT ;  /* 0x000000000000794d */ /* 0x000fea0003800000 */
.L_x_19:
[----:B----4-:R-:W-:-:S04]  /*10250*/  IMAD.U32 R3, RZ, RZ, UR17 ;  /* 0x00000011ff037e24 */ /* 0x010fc8000f8e00ff */
[----:B------:R4:W0:Y:S03]  /*10260*/  SYNCS.PHASECHK.TRANS64.TRYWAIT P0, [R3+URZ+-0x8], R0 ;  /* 0xfffff800030075a7 */ /* 0x000826000800017f */
[----:B0-----:R-:W-:Y:S05]  /*10270*/  @!P0 NANOSLEEP.SYNCS 0x989680 ;  /* 0x009896800000895d */ /* 0x001fea0003900000 */
[----:B------:R-:W0:Y:S02]  /*10280*/  @!P0 SYNCS.PHASECHK.TRANS64 P0, [R3+URZ+-0x8], R0 ;  /* 0xfffff800030085a7 */ /* 0x000e24000800007f */
[----:B0-----:R-:W-:Y:S05]  /*10290*/  @!P0 BRA `(.L_x_19) ;  /* 0xfffffffc00ec8947 */ /* 0x001fea000383ffff */
[----:B------:R-:W-:Y:S05]  /*102a0*/  BRA `(.L_x_322) ;  /* 0xffffff1400587947 */ /* 0x000fea000383ffff */
.L_x_24:
[----:B-1----:R-:W-:-:S04]  /*102b0*/  IMAD.U32 R3, RZ, RZ, UR6 ;  /* 0x00000006ff037e24 */ /* 0x002fc8000f8e00ff */
[----:B------:R1:W2:Y:S03]  /*102c0*/  SYNCS.PHASECHK.TRANS64.TRYWAIT P0, [R3+URZ], R0 ;  /* 0x00000000030075a7 */ /* 0x0002a6000800017f */
[----:B--2---:R-:W-:Y:S05]  /*102d0*/  @!P0 NANOSLEEP.SYNCS 0x989680 ;  /* 0x009896800000895d */ /* 0x004fea0003900000 */
[----:B------:R-:W2:Y:S02]  /*102e0*/  @!P0 SYNCS.PHASECHK.TRANS64 P0, [R3+URZ], R0 ;  /* 0x00000000030085a7 */ /* 0x000ea4000800007f */
[----:B--2---:R-:W-:Y:S05]  /*102f0*/  @!P0 BRA `(.L_x_24) ;  /* 0xfffffffc00ec8947 */ /* 0x004fea000383ffff */
[----:B------:R-:W-:Y:S05]  /*10300*/  BRA `(.L_x_23) ;  /* 0xffffff1c00c47947 */ /* 0x000fea000383ffff */
.L_x_30:
[----:B-----5:R1:W-:Y:S02]  /*10310*/  STL [R1+0xa4], R0 ;  /* 0x0000a40001007387 */ /* 0x0203e40000100800 */
[----:B-1----:R-:W-:-:S04]  /*10320*/  IMAD.U32 R0, RZ, RZ, UR9 ;  /* 0x00000009ff007e24 */ /* 0x002fc8000f8e00ff */
[----:B------:R1:W3:Y:S03]  /*10330*/  SYNCS.PHASECHK.TRANS64.TRYWAIT P0, [R0+URZ], R229 ;  /* 0x000000e5000075a7 */ /* 0x0002e6000800017f */
[----:B---3--:R-:W-:Y:S05]  /*10340*/  @!P0 NANOSLEEP.SYNCS 0x989680 ;  /* 0x009896800000895d */ /* 0x008fea0003900000 */
[----:B------:R1:W3:Y:S02]  /*10350*/  @!P0 SYNCS.PHASECHK.TRANS64 P0, [R0+URZ], R229 ;  /* 0x000000e5000085a7 */ /* 0x0002e4000800007f */
[----:B-1----:R1:W5:Y:S02]  /*10360*/  LDL.LU R0, [R1+0xa4] ;  /* 0x0000a40001007983 */ /* 0x0023640000300800 */
[----:B-1-3--:R-:W-:Y:S05]  /*10370*/  @!P0 BRA `(.L_x_30) ;  /* 0xfffffffc00e48947 */ /* 0x00afea000383ffff */
[----:B------:R-:W-:Y:S05]  /*10380*/  BRA `(.L_x_29) ;  /* 0xffffff30002c7947 */ /* 0x000fea000383ffff */
.L_x_38:
[----:B0-----:R-:W-:-:S04]  /*10390*/  IMAD.U32 R25, RZ, RZ, UR17 ;  /* 0x00000011ff197e24 */ /* 0x001fc8000f8e00ff */
[----:B------:R0:W3:Y:S03]  /*103a0*/  SYNCS.PHASECHK.TRANS64.TRYWAIT P0, [R25+URZ+0x8], R24 ;  /* 0x00000818190075a7 */ /* 0x0000e6000800017f */
[----:B---3--:R-:W-:Y:S05]  /*103b0*/  @!P0 NANOSLEEP.SYNCS 0x989680 ;  /* 0x009896800000895d */ /* 0x008fea0003900000 */
[----:B------:R-:W3:Y:S02]  /*103c0*/  @!P0 SYNCS.PHASECHK.TRANS64 P0, [R25+URZ+0x8], R24 ;  /* 0x00000818190085a7 */ /* 0x000ee4000800007f */
[----:B---3--:R-:W-:Y:S05]  /*103d0*/  @!P0 BRA `(.L_x_38) ;  /* 0xfffffffc00ec8947 */ /* 0x008fea000383ffff */
[----:B------:R-:W-:Y:S05]  /*103e0*/  BRA `(.L_x_323) ;  /* 0xffffff5400447947 */ /* 0x000fea000383ffff */
.L_x_303:
[----:B------:R-:W-:Y:S01]  /*103f0*/  BSSY B1, `(.L_x_324) ;  /* 0x0000006000017945 */ /* 0x000fe20003800000 */
[----:B------:R-:W-:-:S07]  /*10400*/  IMAD.MOV.U32 R2, RZ, RZ, -0x1 ;  /* 0xffffffffff027424 */ /* 0x000fce00078e00ff */
[----:B------:R-:W-:Y:S05]  /*10410*/  WARPSYNC.COLLECTIVE R2, `(.L_x_325) ;  /* 0x00000000020c7348 */ /* 0x000fea0003c00000 */
[----:B------:R-:W-:Y:S02]  /*10420*/  ELECT P1, UR62, PT ;  /* 0x00000000003e782f */ /* 0x000fe40003820000 */
[----:B------:R-:W-:Y:S01]  /*10430*/  MOV R2, UR62 ;  /* 0x0000003e00027c02 */ /* 0x000fe20008000f00 */
[----:B------:R-:W-:Y:S10]  /*10440*/  ENDCOLLECTIVE ;  /* 0x000000000000791b */ /* 0x000ff40003800000 */
.L_x_325:
[----:B------:R-:W-:Y:S05]  /*10450*/  BSYNC B1 ;  /* 0x0000000000017941 */ /* 0x000fea0003800000 */
.L_x_324:
[----:B------:R-:W-:Y:S05]  /*10460*/  BRA `(.L_x_326) ;  /* 0xffffffec00d87947 */ /* 0x000fea000383ffff */
.L_x_306:
[----:B-1----:R1:W2:Y:S02]  /*10470*/  SYNCS.PHASECHK.TRANS64.TRYWAIT P1, [R11+URZ+0x18], R4 ;  /* 0x000018040b0075a7 */ /* 0x0022a4000802017f */
[----:B--2---:R-:W-:Y:S05]  /*10480*/  @!P1 NANOSLEEP.SYNCS 0x989680 ;  /* 0x009896800000995d */ /* 0x004fea0003900000 */
[----:B------:R-:W2:Y:S02]  /*10490*/  @!P1 SYNCS.PHASECHK.TRANS64 P1, [R11+URZ+0x18], R4 ;  /* 0x000018040b0095a7 */ /* 0x000ea4000802007f */
[----:B--2---:R-:W-:Y:S05]  /*104a0*/  @!P1 BRA `(.L_x_306) ;  /* 0xfffffffc00f09947 */ /* 0x004fea000383ffff */
[----:B------:R-:W-:Y:S05]  /*104b0*/  BRA `(.L_x_327) ;  /* 0xfffffff000187947 */ /* 0x000fea000383ffff */
.L_x_315:
[----:B------:R-:W-:Y:S01]  /*104c0*/  BSSY B0, `(.L_x_328) ;  /* 0x0000006000007945 */ /* 0x000fe20003800000 */
[----:B------:R-:W-:-:S07]  /*104d0*/  IMAD.MOV.U32 R2, RZ, RZ, -0x1 ;  /* 0xffffffffff027424 */ /* 0x000fce00078e00ff */
[----:B01----:R-:W-:Y:S05]  /*104e0*/  WARPSYNC.COLLECTIVE R2, `(.L_x_329) ;  /* 0x00000000020c7348 */ /* 0x003fea0003c00000 */
[----:B------:R-:W-:Y:S02]  /*104f0*/  ELECT P1, UR62, PT ;  /* 0x00000000003e782f */ /* 0x000fe40003820000 */
[----:B------:R-:W-:Y:S01]  /*10500*/  MOV R2, UR62 ;  /* 0x0000003e00027c02 */ /* 0x000fe20008000f00 */
[----:B01----:R-:W-:Y:S10]  /*10510*/  ENDCOLLECTIVE ;  /* 0x000000000000791b */ /* 0x003ff40003800000 */
.L_x_329:
[----:B------:R-:W-:Y:S05]  /*10520*/  BSYNC B0 ;  /* 0x0000000000007941 */ /* 0x000fea0003800000 */
.L_x_328:
[----:B------:R-:W-:Y:S01]  /*10530*/  PLOP3.LUT P0, PT, P1, PT, PT, 0x80, 0x0 ;  /* 0x000000000000781c */ /* 0x000fe20000f0f070 */
[----:B------:R-:W-:-:S12]  /*10540*/  BRA `(.L_x_330) ;  /* 0xfffffff800ac7947 */ /* 0x000fd8000383ffff */
.L_x_319:
[----:B0-----:R0:W1:Y:S02]  /*10550*/  SYNCS.PHASECHK.TRANS64.TRYWAIT P0, [R7+URZ], R2 ;  /* 0x00000002070075a7 */ /* 0x001064000800017f */
[----:B-1----:R-:W-:Y:S05]  /*10560*/  @!P0 NANOSLEEP.SYNCS 0x989680 ;  /* 0x009896800000895d */ /* 0x002fea0003900000 */
[----:B------:R-:W1:Y:S02]  /*10570*/  @!P0 SYNCS.PHASECHK.TRANS64 P0, [R7+URZ], R2 ;  /* 0x00000002070085a7 */ /* 0x000e64000800007f */
[----:B-1----:R-:W-:Y:S05]  /*10580*/  @!P0 BRA `(.L_x_319) ;  /* 0xfffffffc00f08947 */ /* 0x002fea000383ffff */
[----:B------:R-:W-:Y:S05]  /*10590*/  BRA `(.L_x_331) ;  /* 0xfffffff800f07947 */ /* 0x000fea000383ffff */
.L_x_320:
[----:B0-----:R0:W1:Y:S02]  /*105a0*/  SYNCS.PHASECHK.TRANS64.TRYWAIT P0, [R9+URZ], R4 ;  /* 0x00000004090075a7 */ /* 0x001064000800017f */
[----:B-1----:R-:W-:Y:S05]  /*105b0*/  @!P0 NANOSLEEP.SYNCS 0x989680 ;  /* 0x009896800000895d */ /* 0x002fea0003900000 */
[----:B------:R-:W1:Y:S02]  /*105c0*/  @!P0 SYNCS.PHASECHK.TRANS64 P0, [R9+URZ], R4 ;  /* 0x00000004090085a7 */ /* 0x000e64000800007f */
[----:B-1----:R-:W-:Y:S05]  /*105d0*/  @!P0 BRA `(.L_x_320) ;  /* 0xfffffffc00f08947 */ /* 0x002fea000383ffff */
[----:B------:R-:W-:Y:S05]  /*105e0*/  BRA `(.L_x_332) ;  /* 0xfffffff800f87947 */ /* 0x000fea000383ffff */
.L_x_333:
[----:B------:R-:W-:-:S00]  /*105f0*/  BRA `(.L_x_333) ;  /* 0xfffffffc00fc7947 */ /* 0x000fc0000383ffff */
[----:B------:R-:W-:-:S00]  /*10600*/  NOP ;  /* 0x0000000000007918 */ /* 0x000fc00000000000 */
[----:B------:R-:W-:-:S00]  /*10610*/  NOP ;  /* 0x0000000000007918 */ /* 0x000fc00000000000 */
[----:B------:R-:W-:-:S00]  /*10620*/  NOP ;  /* 0x0000000000007918 */ /* 0x000fc00000000000 */
[----:B------:R-:W-:-:S00]  /*10630*/  NOP ;  /* 0x0000000000007918 */ /* 0x000fc00000000000 */
[----:B------:R-:W-:-:S00]  /*10640*/  NOP ;  /* 0x0000000000007918 */ /* 0x000fc00000000000 */
[----:B------:R-:W-:-:S00]  /*10650*/  NOP ;  /* 0x0000000000007918 */ /* 0x000fc00000000000 */
[----:B------:R-:W-:-:S00]  /*10660*/  NOP ;  /* 0x0000000000007918 */ /* 0x000fc00000000000 */
[----:B------:R-:W-:-:S00]  /*10670*/  NOP ;  /* 0x0000000000007918 */ /* 0x000fc00000000000 */
.L_x_334:


//--------------------- .nv.shared._ZN7cutlass13device_kernelINS_4gemm6kernel13GemmUniversalIN4cute5tupleIJiiiiEEENS1_10collective13CollectiveMmaINS1_37MainloopSm90TmaGmmaWarpSpecializedFP8ILi3ENS5_IJNS4_1CILi2EEESB_NSA_ILi1EEEEEENS1_32KernelTmaWarpSpecializedPingpongEEENS5_IJNSA_ILi64EEENSA_ILi256EEESG_EEENS_12float_e4m3_tENS5_IJlSC_lEEESJ_SK_NS4_8TiledMMAINS4_8MMA_AtomIJNS4_4SM904GMMA31MMA_64x256x32_F32E4M3E4M3_SS_TNILNSO_7ScaleInE1ELSQ_1EEEEEENS4_6LayoutINS5_IJSC_SC_SC_EEENS5_IJNSA_ILi0EEESV_SV_EEEEENS5_IJNS4_10UnderscoreESY_SY_EEEEENS4_23SM90_TMA_LOAD_MULTICASTENS4_14ComposedLayoutINS4_7SwizzleILi2ELi4ELi3EEENS4_18smem_ptr_flag_bitsILi8EEENST_INS5_IJNSA_ILi8EEESG_EEENS5_IJSG_SC_EEEEEEEvNS4_8identityES11_S1B_vS1C_EENS_8epilogue10collective6detail29Sm90TmaWarpSpecializedAdapterINS1F_15DefaultEpilogueISJ_SK_SK_NS1E_6thread17LinearCombinationISJ_Li1EffLNS1J_9ScaleType4KindE0ELNS_15FloatRoundStyleE2ESJ_EENS1_15EpilogueDefaultEEEEEvvEEEEvNT_6ParamsE --------------------------
	.section	.nv.shared._ZN7cutlass13device_kernelINS_4gemm6kernel13GemmUniversalIN4cute5tupleIJiiiiEEENS1_10collective13CollectiveMmaINS1_37MainloopSm90TmaGmmaWarpSpecializedFP8ILi3ENS5_IJNS4_1CILi2EEESB_NSA_ILi1EEEEEENS1_32KernelTmaWarpSpecializedPingpongEEENS5_IJNSA_ILi64EEENSA_ILi256EEESG_EEENS_12float_e4m3_tENS5_IJlSC_lEEESJ_SK_NS4_8TiledMMAINS4_8MMA_AtomIJNS4_4SM904GMMA31MMA_64x256x32_F32E4M3E4M3_SS_TNILNSO_7ScaleInE1ELSQ_1EEEEEENS4_6LayoutINS5_IJSC_SC_SC_EEENS5_IJNSA_ILi0EEESV_SV_EEEEENS5_IJNS4_10UnderscoreESY_SY_EEEEENS4_23SM90_TMA_LOAD_MULTICASTENS4_14ComposedLayoutINS4_7SwizzleILi2ELi4ELi3EEENS4_18smem_ptr_flag_bitsILi8EEENST_INS5_IJNSA_ILi8EEESG_EEENS5_IJSG_SC_EEEEEEEvNS4_8identityES11_S1B_vS1C_EENS_8epilogue10collective6detail29Sm90TmaWarpSpecializedAdapterINS1F_15DefaultEpilogueISJ_SK_SK_NS1E_6thread17LinearCombinationISJ_Li1EffLNS1J_9ScaleType4KindE0ELNS_15FloatRoundStyleE2ESJ_EENS1_15EpilogueDefaultEEEEEvvEEEEvNT_6ParamsE,"aw",@nobits
	.sectionflags	@""
	.align	16
	.zero		1024


//--------------------- .nv.shared.reserved.0     --------------------------
	.section	.nv.shared.reserved.0,"aw",@nobits
	.weak		__nv_reservedSMEM_offset_0_alias
	.size		__nv_reservedSMEM_offset_0_alias, 0, 0
	.other		__nv_reservedSMEM_offset_0_alias,@"STO_CUDA_RESERVED_SHARED STV_DEFAULT"
__nv_reservedSMEM_offset_0_alias:
	.zero		0


//--------------------- .nv.global                --------------------------
	.section	.nv.global,"aw",@nobits
.nv.global:
	.type		_ZN39_INTERNAL_f276dde4_4_k_cu_f46bdaf2_37134cute1_E,@object
	.size		_ZN39_INTERNAL_f276dde4_4_k_cu_f46bdaf2_37134cute1_E,(_ZN39_INTERNAL_f276dde4_4_k_cu_f46bdaf2_37134cuda3std3__45__cpo6cbeginE - _ZN39_INTERNAL_f276dde4_4_k_cu_f46bdaf2_37134cute1_E)
_ZN39_INTERNAL_f276dde4_4_k_cu_f46bdaf2_37134cute1_E:
	.zero		1
	.type		_ZN39_INTERNAL_f276dde4_4_k_cu_f46bdaf2_37134cuda3std3__45__cpo6cbeginE,@object
	.size		_ZN39_INTERNAL_f276dde4_4_k_cu_f46bdaf2_37134cuda3std3__45__cpo6cbeginE,(_ZN39_INTERNAL_f276dde4_4_k_cu_f46bdaf2_37134cuda3std3__48in_placeE - _ZN39_INTERNAL_f276dde4_4_k_cu_f46bdaf2_37134cuda3std3__45__cpo6cbeginE)
_ZN39_INTERNAL_f276dde4_4_k_cu_f46bdaf2_37134cuda3std3__45__cpo6cbeginE:
	.zero		1
	.type		_ZN39_INTERNAL_f276dde4_4_k_cu_f46bdaf2_37134cuda3std3__48in_placeE,@object
	.size		_ZN39_INTERNAL_f276dde4_4_k_cu_f46bdaf2_37134cuda3std3__48in_placeE,(_ZN39_INTERNAL_f276dde4_4_k_cu_f46bdaf2_37134cuda3std6ranges3__45__cpo9iter_moveE - _ZN39_INTERNAL_f276dde4_4_k_cu_f46bdaf2_37134cuda3std3__48in_placeE)
_ZN39_INTERNAL_f276dde4_4_k_cu_f46bdaf2_37134cuda3std3__48in_placeE:
	.zero		1
	.type		_ZN39_INTERNAL_f276dde4_4_k_cu_f46bdaf2_37134cuda3std6ranges3__45__cpo9iter_moveE,@object
	.size		_ZN39_INTERNAL_f276dde4_4_k_cu_f46bdaf2_37134cuda3std6ranges3__45__cpo9iter_moveE,(_ZN39_INTERNAL_f276dde4_4_k_cu_f46bdaf2_37134cuda3std3__45__cpo5beginE - _ZN39_INTERNAL_f276dde4_4_k_cu_f46bdaf2_37134cuda3std6ranges3__45__cpo9iter_moveE)
_ZN39_INTERNAL_f276dde4_4_k_cu_f46bdaf2_37134cuda3std6ranges3__45__cpo9iter_moveE:
	.zero		1
	.type		_ZN39_INTERNAL_f276dde4_4_k_cu_f46bdaf2_37134cuda3std3__45__cpo5beginE,@object
	.size		_ZN39_INTERNAL_f276dde4_4_k_cu_f46bdaf2_37134cuda3std3__45__cpo5beginE,(_ZN39_INTERNAL_f276dde4_4_k_cu_f46bdaf2_37134cuda3std3__441_GLOBAL__N__f276dde4_4_k_cu_f46bdaf2_37136ignoreE - _ZN39_INTERNAL_f276dde4_4_k_cu_f46bdaf2_37134cuda3std3__45__cpo5beginE)
_ZN39_INTERNAL_f276dde4_4_k_cu_f46bdaf2_37134cuda3std3__45__cpo5beginE:
	.zero		1
	.type		_ZN39_INTERNAL_f276dde4_4_k_cu_f46bdaf2_37134cuda3std3__441_GLOBAL__N__f276dde4_4_k_cu_f46bdaf2_37136ignoreE,@object
	.size		_ZN39_INTERNAL_f276dde4_4_k_cu_f46bdaf2_37134cuda3std3__441_GLOBAL__N__f276dde4_4_k_cu_f46bdaf2_37136ignoreE,(_ZN39_INTERNAL_f276dde4_4_k_cu_f46bdaf2_37134cute7productE - _ZN39_INTERNAL_f276dde4_4_k_cu_f46bdaf2_37134cuda3std3__441_GLOBAL__N__f276dde4_4_k_cu_f46bdaf2_37136ignoreE)
_ZN39_INTERNAL_f276dde4_4_k_cu_f46bdaf2_37134cuda3std3__441_GLOBAL__N__f276dde4_4_k_cu_f46bdaf2_37136ignoreE:
	.zero		1
	.type		_ZN39_INTERNAL_f276dde4_4_k_cu_f46bdaf2_37134cute7productE,@object
	.size		_ZN39_INTERNAL_f276dde4_4_k_cu_f46bdaf2_37134cute7productE,(_ZN39_INTERNAL_f276dde4_4_k_cu_f46bdaf2_37134cuda3std3__45__cpo3endE - _ZN39_INTERNAL_f276dde4_4_k_cu_f46bdaf2_37134cute7productE)
_ZN39_INTERNAL_f276dde4_4_k_cu_f46bdaf2_37134cute7productE:
	.zero		1
	.type		_ZN39_INTERNAL_f276dde4_4_k_cu_f46bdaf2_37134cuda3std3__45__cpo3endE,@object
	.size		_ZN39_INTERNAL_f276dde4_4_k_cu_f46bdaf2_37134cuda3std3__45__cpo3endE,(_ZN39_INTERNAL_f276dde4_4_k_cu_f46bdaf2_37134cuda3std3__419piecewise_constructE - _ZN39_INTERNAL_f276dde4_4_k_cu_f46bdaf2_37134cuda3std3__45__cpo3endE)
_ZN39_INTERNAL_f276dde4_4_k_cu_f46bdaf2_37134cuda3std3__45__cpo3endE:
	.zero		1
	.type		_ZN39_INTERNAL_f276dde4_4_k_cu_f46bdaf2_37134cuda3std3__419piecewise_constructE,@object
	.size		_ZN39_INTERNAL_f276dde4_4_k_cu_f46bdaf2_37134cuda3std3__419piecewise_constructE,(_ZN39_INTERNAL_f276dde4_4_k_cu_f46bdaf2_37134cuda3std3__45__cpo4cendE - _ZN39_INTERNAL_f276dde4_4_k_cu_f46bdaf2_37134cuda3std3__419piecewise_constructE)
_ZN39_INTERNAL_f276dde4_4_k_cu_f46bdaf2_37134cuda3std3__419piecewise_constructE:
	.zero		1
	.type		_ZN39_INTERNAL_f276dde4_4_k_cu_f46bdaf2_37134cuda3std3__45__cpo4cendE,@object
	.size		_ZN39_INTERNAL_f276dde4_4_k_cu_f46bdaf2_37134cuda3std3__45__cpo4cendE,(_ZN39_INTERNAL_f276dde4_4_k_cu_f46bdaf2_37134cuda3std6ranges3__45__cpo4swapE - _ZN39_INTERNAL_f276dde4_4_k_cu_f46bdaf2_37134cuda3std3__45__cpo4cendE)
_ZN39_INTERNAL_f276dde4_4_k_cu_f46bdaf2_37134cuda3std3__45__cpo4cendE:
	.zero		1
	.type		_ZN39_INTERNAL_f276dde4_4_k_cu_f46bdaf2_37134cuda3std6ranges3__45__cpo4swapE,@object
	.size		_ZN39_INTERNAL_f276dde4_4_k_cu_f46bdaf2_37134cuda3std6ranges3__45__cpo4swapE,(.L_7 - _ZN39_INTERNAL_f276dde4_4_k_cu_f46bdaf2_37134cuda3std6ranges3__45__cpo4swapE)
_ZN39_INTERNAL_f276dde4_4_k_cu_f46bdaf2_37134cuda3std6ranges3__45__cpo4swapE:
	.zero		1
.L_7:


//--------------------- .nv.constant0._ZN7cutlass13device_kernelINS_4gemm6kernel13GemmUniversalIN4cute5tupleIJiiiiEEENS1_10collective13CollectiveMmaINS1_37MainloopSm90TmaGmmaWarpSpecializedFP8ILi3ENS5_IJNS4_1CILi2EEESB_NSA_ILi1EEEEEENS1_32KernelTmaWarpSpecializedPingpongEEENS5_IJNSA_ILi64EEENSA_ILi256EEESG_EEENS_12float_e4m3_tENS5_IJlSC_lEEESJ_SK_NS4_8TiledMMAINS4_8MMA_AtomIJNS4_4SM904GMMA31MMA_64x256x32_F32E4M3E4M3_SS_TNILNSO_7ScaleInE1ELSQ_1EEEEEENS4_6LayoutINS5_IJSC_SC_SC_EEENS5_IJNSA_ILi0EEESV_SV_EEEEENS5_IJNS4_10UnderscoreESY_SY_EEEEENS4_23SM90_TMA_LOAD_MULTICASTENS4_14ComposedLayoutINS4_7SwizzleILi2ELi4ELi3EEENS4_18smem_ptr_flag_bitsILi8EEENST_INS5_IJNSA_ILi8EEESG_EEENS5_IJSG_SC_EEEEEEEvNS4_8identityES11_S1B_vS1C_EENS_8epilogue10collective6detail29Sm90TmaWarpSpecializedAdapterINS1F_15DefaultEpilogueISJ_SK_SK_NS1E_6thread17LinearCombinationISJ_Li1EffLNS1J_9ScaleType4KindE0ELNS_15FloatRoundStyleE2ESJ_EENS1_15EpilogueDefaultEEEEEvvEEEEvNT_6ParamsE --------------------------
	.section	.nv.constant0._ZN7cutlass13device_kernelINS_4gemm6kernel13GemmUniversalIN4cute5tupleIJiiiiEEENS1_10collective13CollectiveMmaINS1_37MainloopSm90TmaGmmaWarpSpecializedFP8ILi3ENS5_IJNS4_1CILi2EEESB_NSA_ILi1EEEEEENS1_32KernelTmaWarpSpecializedPingpongEEENS5_IJNSA_ILi64EEENSA_ILi256EEESG_EEENS_12float_e4m3_tENS5_IJlSC_lEEESJ_SK_NS4_8TiledMMAINS4_8MMA_AtomIJNS4_4SM904GMMA31MMA_64x256x32_F32E4M3E4M3_SS_TNILNSO_7ScaleInE1ELSQ_1EEEEEENS4_6LayoutINS5_IJSC_SC_SC_EEENS5_IJNSA_ILi0EEESV_SV_EEEEENS5_IJNS4_10UnderscoreESY_SY_EEEEENS4_23SM90_TMA_LOAD_MULTICASTENS4_14ComposedLayoutINS4_7SwizzleILi2ELi4ELi3EEENS4_18smem_ptr_flag_bitsILi8EEENST_INS5_IJNSA_ILi8EEESG_EEENS5_IJSG_SC_EEEEEEEvNS4_8identityES11_S1B_vS1C_EENS_8epilogue10collective6detail29Sm90TmaWarpSpecializedAdapterINS1F_15DefaultEpilogueISJ_SK_SK_NS1E_6thread17LinearCombinationISJ_Li1EffLNS1J_9ScaleType4KindE0ELNS_15FloatRoundStyleE2ESJ_EENS1_15EpilogueDefaultEEEEEvvEEEEvNT_6ParamsE,"a",@progbits
	.sectionflags	@""
	.align	4
.nv.constant0._ZN7cutlass13device_kernelINS_4gemm6kernel13GemmUniversalIN4cute5tupleIJiiiiEEENS1_10collective13CollectiveMmaINS1_37MainloopSm90TmaGmmaWarpSpecializedFP8ILi3ENS5_IJNS4_1CILi2EEESB_NSA_ILi1EEEEEENS1_32KernelTmaWarpSpecializedPingpongEEENS5_IJNSA_ILi64EEENSA_ILi256EEESG_EEENS_12float_e4m3_tENS5_IJlSC_lEEESJ_SK_NS4_8TiledMMAINS4_8MMA_AtomIJNS4_4SM904GMMA31MMA_64x256x32_F32E4M3E4M3_SS_TNILNSO_7ScaleInE1ELSQ_1EEEEEENS4_6LayoutINS5_IJSC_SC_SC_EEENS5_IJNSA_ILi0EEESV_SV_EEEEENS5_IJNS4_10UnderscoreESY_SY_EEEEENS4_23SM90_TMA_LOAD_MULTICASTENS4_14ComposedLayoutINS4_7SwizzleILi2ELi4ELi3EEENS4_18smem_ptr_flag_bitsILi8EEENST_INS5_IJNSA_ILi8EEESG_EEENS5_IJSG_SC_EEEEEEEvNS4_8identityES11_S1B_vS1C_EENS_8epilogue10collective6detail29Sm90TmaWarpSpecializedAdapterINS1F_15DefaultEpilogueISJ_SK_SK_NS1E_6thread17LinearCombinationISJ_Li1EffLNS1J_9ScaleType4KindE0ELNS_15FloatRoundStyleE2ESJ_EENS1_15EpilogueDefaultEEEEEvvEEEEvNT_6ParamsE:
	.zero		1664


//--------------------- SYMBOLS --------------------------

	.type		.nv.reservedSmem.offset0,@object
	.size		.nv.reservedSmem.offset0,0x4
